//
// Generated by NVIDIA NVVM Compiler
//
// Compiler Build ID: CL-36424714
// Cuda compilation tools, release 13.0, V13.0.88
// Based on NVVM 20.0.0
//

.version 9.0
.target sm_100
.address_size 64

	// .globl	mandelbrotFullAutoPrecise01
// _ZZ27mandelbrotFullAutoPrecise01E7offsetX has been demoted
// _ZZ27mandelbrotFullAutoPrecise01E7offsetY has been demoted

.visible .entry mandelbrotFullAutoPrecise01(
	.param .u64 .ptr .align 1 mandelbrotFullAutoPrecise01_param_0,
	.param .u64 .ptr .align 1 mandelbrotFullAutoPrecise01_param_1,
	.param .u32 mandelbrotFullAutoPrecise01_param_2,
	.param .u32 mandelbrotFullAutoPrecise01_param_3,
	.param .f64 mandelbrotFullAutoPrecise01_param_4,
	.param .u32 mandelbrotFullAutoPrecise01_param_5,
	.param .u32 mandelbrotFullAutoPrecise01_param_6,
	.param .u32 mandelbrotFullAutoPrecise01_param_7,
	.param .u32 mandelbrotFullAutoPrecise01_param_8
)
{
	.reg .pred 	%p<50>;
	.reg .b16 	%rs<2>;
	.reg .b32 	%r<113>;
	.reg .b32 	%f<18>;
	.reg .b64 	%rd<5>;
	.reg .b64 	%fd<175>;
	// demoted variable
	.shared .align 8 .f64 _ZZ27mandelbrotFullAutoPrecise01E7offsetX;
	// demoted variable
	.shared .align 8 .f64 _ZZ27mandelbrotFullAutoPrecise01E7offsetY;
	ld.param.u64 	%rd2, [mandelbrotFullAutoPrecise01_param_1];
	ld.param.u32 	%r42, [mandelbrotFullAutoPrecise01_param_2];
	ld.param.u32 	%r43, [mandelbrotFullAutoPrecise01_param_3];
	ld.param.f64 	%fd65, [mandelbrotFullAutoPrecise01_param_4];
	ld.param.u32 	%r48, [mandelbrotFullAutoPrecise01_param_5];
	ld.param.u32 	%r44, [mandelbrotFullAutoPrecise01_param_6];
	ld.param.u32 	%r45, [mandelbrotFullAutoPrecise01_param_7];
	ld.param.u32 	%r112, [mandelbrotFullAutoPrecise01_param_8];
	mov.u32 	%r49, %ctaid.x;
	mov.u32 	%r50, %ntid.x;
	mov.u32 	%r1, %tid.x;
	mad.lo.s32 	%r2, %r49, %r50, %r1;
	mov.u32 	%r51, %ctaid.y;
	mov.u32 	%r52, %ntid.y;
	mov.u32 	%r3, %tid.y;
	mad.lo.s32 	%r4, %r51, %r52, %r3;
	min.s32 	%r53, %r48, 1000;
	max.s32 	%r5, %r53, 1;
	add.f64 	%fd146, %fd65, 0d3FF0000000000000;
	{
	.reg .b32 %temp; 
	mov.b64 	{%temp, %r95}, %fd146;
	}
	{
	.reg .b32 %temp; 
	mov.b64 	{%r96, %temp}, %fd146;
	}
	setp.gt.s32 	%p1, %r95, 1048575;
	mov.b32 	%r97, -1023;
	@%p1 bra 	$L__BB0_2;
	mul.f64 	%fd146, %fd146, 0d4350000000000000;
	{
	.reg .b32 %temp; 
	mov.b64 	{%temp, %r95}, %fd146;
	}
	{
	.reg .b32 %temp; 
	mov.b64 	{%r96, %temp}, %fd146;
	}
	mov.b32 	%r97, -1077;
$L__BB0_2:
	add.s32 	%r55, %r95, -1;
	setp.gt.u32 	%p2, %r55, 2146435070;
	@%p2 bra 	$L__BB0_6;
	shr.u32 	%r58, %r95, 20;
	add.s32 	%r98, %r97, %r58;
	and.b32  	%r59, %r95, 1048575;
	or.b32  	%r60, %r59, 1072693248;
	mov.b64 	%fd147, {%r96, %r60};
	setp.lt.u32 	%p4, %r60, 1073127583;
	@%p4 bra 	$L__BB0_5;
	{
	.reg .b32 %temp; 
	mov.b64 	{%r61, %temp}, %fd147;
	}
	{
	.reg .b32 %temp; 
	mov.b64 	{%temp, %r62}, %fd147;
	}
	add.s32 	%r63, %r62, -1048576;
	mov.b64 	%fd147, {%r61, %r63};
	add.s32 	%r98, %r98, 1;
$L__BB0_5:
	add.f64 	%fd67, %fd147, 0dBFF0000000000000;
	add.f64 	%fd68, %fd147, 0d3FF0000000000000;
	rcp.approx.ftz.f64 	%fd69, %fd68;
	neg.f64 	%fd70, %fd68;
	fma.rn.f64 	%fd71, %fd70, %fd69, 0d3FF0000000000000;
	fma.rn.f64 	%fd72, %fd71, %fd71, %fd71;
	fma.rn.f64 	%fd73, %fd72, %fd69, %fd69;
	mul.f64 	%fd74, %fd67, %fd73;
	fma.rn.f64 	%fd75, %fd67, %fd73, %fd74;
	mul.f64 	%fd76, %fd75, %fd75;
	fma.rn.f64 	%fd77, %fd76, 0d3EB1380B3AE80F1E, 0d3ED0EE258B7A8B04;
	fma.rn.f64 	%fd78, %fd77, %fd76, 0d3EF3B2669F02676F;
	fma.rn.f64 	%fd79, %fd78, %fd76, 0d3F1745CBA9AB0956;
	fma.rn.f64 	%fd80, %fd79, %fd76, 0d3F3C71C72D1B5154;
	fma.rn.f64 	%fd81, %fd80, %fd76, 0d3F624924923BE72D;
	fma.rn.f64 	%fd82, %fd81, %fd76, 0d3F8999999999A3C4;
	fma.rn.f64 	%fd83, %fd82, %fd76, 0d3FB5555555555554;
	sub.f64 	%fd84, %fd67, %fd75;
	add.f64 	%fd85, %fd84, %fd84;
	neg.f64 	%fd86, %fd75;
	fma.rn.f64 	%fd87, %fd86, %fd67, %fd85;
	mul.f64 	%fd88, %fd73, %fd87;
	mul.f64 	%fd89, %fd76, %fd83;
	fma.rn.f64 	%fd90, %fd89, %fd75, %fd88;
	xor.b32  	%r64, %r98, -2147483648;
	mov.b32 	%r65, 1127219200;
	mov.b64 	%fd91, {%r64, %r65};
	mov.b32 	%r66, -2147483648;
	mov.b64 	%fd92, {%r66, %r65};
	sub.f64 	%fd93, %fd91, %fd92;
	fma.rn.f64 	%fd94, %fd93, 0d3FE62E42FEFA39EF, %fd75;
	fma.rn.f64 	%fd95, %fd93, 0dBFE62E42FEFA39EF, %fd94;
	sub.f64 	%fd96, %fd95, %fd75;
	sub.f64 	%fd97, %fd90, %fd96;
	fma.rn.f64 	%fd98, %fd93, 0d3C7ABC9E3B39803F, %fd97;
	add.f64 	%fd148, %fd94, %fd98;
	bra.uni 	$L__BB0_7;
$L__BB0_6:
	fma.rn.f64 	%fd66, %fd146, 0d7FF0000000000000, 0d7FF0000000000000;
	{
	.reg .b32 %temp; 
	mov.b64 	{%temp, %r56}, %fd146;
	}
	and.b32  	%r57, %r56, 2147483647;
	setp.eq.s32 	%p3, %r57, 0;
	selp.f64 	%fd148, 0dFFF0000000000000, %fd66, %p3;
$L__BB0_7:
	cvt.rn.f64.u32 	%fd99, %r5;
	mul.f64 	%fd100, %fd148, %fd99;
	cvt.rzi.s32.f64 	%r16, %fd100;
	add.s32 	%r17, %r16, 100;
	or.b32  	%r67, %r1, %r3;
	setp.ne.s32 	%p5, %r67, 0;
	@%p5 bra 	$L__BB0_31;
	shr.s32 	%r69, %r17, 31;
	shr.u32 	%r70, %r69, 30;
	add.s32 	%r71, %r17, %r70;
	shr.s32 	%r18, %r71, 2;
	add.s32 	%r19, %r16, 90;
	mov.b32 	%r99, 0;
$L__BB0_9:
	setp.lt.s32 	%p6, %r16, -99;
	mul.lo.s32 	%r73, %r99, 3;
	cvt.rn.f64.u32 	%fd101, %r73;
	div.rn.f64 	%fd102, %fd101, 0d4014000000000000;
	add.f64 	%fd169, %fd102, 0dC000000000000000;
	mov.b32 	%r109, 0;
	@%p6 bra 	$L__BB0_12;
	mov.b32 	%r109, 0;
	mov.f64 	%fd165, 0d0000000000000000;
	mov.f64 	%fd166, %fd165;
	mov.f64 	%fd167, %fd165;
	mov.f64 	%fd168, %fd165;
$L__BB0_11:
	sub.f64 	%fd104, %fd166, %fd165;
	add.f64 	%fd47, %fd169, %fd104;
	add.f64 	%fd105, %fd168, %fd168;
	fma.rn.f64 	%fd167, %fd105, %fd167, 0dBFF8000000000000;
	add.s32 	%r109, %r109, 1;
	mul.f64 	%fd166, %fd47, %fd47;
	mul.f64 	%fd165, %fd167, %fd167;
	add.f64 	%fd106, %fd166, %fd165;
	setp.le.f64 	%p7, %fd106, 0d4010000000000000;
	setp.lt.s32 	%p8, %r109, %r17;
	and.pred  	%p9, %p7, %p8;
	mov.f64 	%fd168, %fd47;
	@%p9 bra 	$L__BB0_11;
$L__BB0_12:
	setp.le.s32 	%p10, %r109, %r18;
	setp.ge.s32 	%p11, %r109, %r19;
	or.pred  	%p12, %p10, %p11;
	mov.f64 	%fd170, 0dBFF8000000000000;
	@%p12 bra 	$L__BB0_13;
	bra.uni 	$L__BB0_30;
$L__BB0_13:
	setp.lt.s32 	%p13, %r16, -99;
	mov.b32 	%r101, 0;
	@%p13 bra 	$L__BB0_16;
	mov.b32 	%r101, 0;
	mov.f64 	%fd149, 0d0000000000000000;
	mov.f64 	%fd150, %fd149;
	mov.f64 	%fd151, %fd149;
	mov.f64 	%fd152, %fd149;
$L__BB0_15:
	sub.f64 	%fd109, %fd150, %fd149;
	add.f64 	%fd15, %fd169, %fd109;
	add.f64 	%fd110, %fd152, %fd152;
	fma.rn.f64 	%fd151, %fd110, %fd151, 0dBFECCCCCCCCCCCCD;
	add.s32 	%r101, %r101, 1;
	mul.f64 	%fd150, %fd15, %fd15;
	mul.f64 	%fd149, %fd151, %fd151;
	add.f64 	%fd111, %fd150, %fd149;
	setp.le.f64 	%p14, %fd111, 0d4010000000000000;
	setp.lt.s32 	%p15, %r101, %r17;
	and.pred  	%p16, %p14, %p15;
	mov.f64 	%fd152, %fd15;
	@%p16 bra 	$L__BB0_15;
$L__BB0_16:
	setp.gt.s32 	%p17, %r101, %r18;
	setp.lt.s32 	%p18, %r101, %r19;
	mov.f64 	%fd170, 0dBFECCCCCCCCCCCCD;
	and.pred  	%p19, %p17, %p18;
	@%p19 bra 	$L__BB0_30;
	setp.lt.s32 	%p20, %r16, -99;
	mov.b32 	%r103, 0;
	@%p20 bra 	$L__BB0_20;
	mov.b32 	%r103, 0;
	mov.f64 	%fd153, 0d0000000000000000;
	mov.f64 	%fd154, %fd153;
	mov.f64 	%fd155, %fd153;
	mov.f64 	%fd156, %fd153;
$L__BB0_19:
	sub.f64 	%fd114, %fd154, %fd153;
	add.f64 	%fd23, %fd169, %fd114;
	add.f64 	%fd115, %fd156, %fd156;
	fma.rn.f64 	%fd155, %fd115, %fd155, 0dBFD3333333333334;
	add.s32 	%r103, %r103, 1;
	mul.f64 	%fd154, %fd23, %fd23;
	mul.f64 	%fd153, %fd155, %fd155;
	add.f64 	%fd116, %fd154, %fd153;
	setp.le.f64 	%p21, %fd116, 0d4010000000000000;
	setp.lt.s32 	%p22, %r103, %r17;
	and.pred  	%p23, %p21, %p22;
	mov.f64 	%fd156, %fd23;
	@%p23 bra 	$L__BB0_19;
$L__BB0_20:
	setp.gt.s32 	%p24, %r103, %r18;
	setp.lt.s32 	%p25, %r103, %r19;
	mov.f64 	%fd170, 0dBFD3333333333334;
	and.pred  	%p26, %p24, %p25;
	@%p26 bra 	$L__BB0_30;
	setp.lt.s32 	%p27, %r16, -99;
	mov.b32 	%r105, 0;
	@%p27 bra 	$L__BB0_24;
	mov.b32 	%r105, 0;
	mov.f64 	%fd157, 0d0000000000000000;
	mov.f64 	%fd158, %fd157;
	mov.f64 	%fd159, %fd157;
	mov.f64 	%fd160, %fd157;
$L__BB0_23:
	sub.f64 	%fd119, %fd158, %fd157;
	add.f64 	%fd31, %fd169, %fd119;
	add.f64 	%fd120, %fd160, %fd160;
	fma.rn.f64 	%fd159, %fd120, %fd159, 0d3FD3333333333334;
	add.s32 	%r105, %r105, 1;
	mul.f64 	%fd158, %fd31, %fd31;
	mul.f64 	%fd157, %fd159, %fd159;
	add.f64 	%fd121, %fd158, %fd157;
	setp.le.f64 	%p28, %fd121, 0d4010000000000000;
	setp.lt.s32 	%p29, %r105, %r17;
	and.pred  	%p30, %p28, %p29;
	mov.f64 	%fd160, %fd31;
	@%p30 bra 	$L__BB0_23;
$L__BB0_24:
	setp.gt.s32 	%p31, %r105, %r18;
	setp.lt.s32 	%p32, %r105, %r19;
	mov.f64 	%fd170, 0d3FD3333333333334;
	and.pred  	%p33, %p31, %p32;
	@%p33 bra 	$L__BB0_30;
	setp.lt.s32 	%p34, %r16, -99;
	mov.b32 	%r107, 0;
	@%p34 bra 	$L__BB0_28;
	mov.b32 	%r107, 0;
	mov.f64 	%fd161, 0d0000000000000000;
	mov.f64 	%fd162, %fd161;
	mov.f64 	%fd163, %fd161;
	mov.f64 	%fd164, %fd161;
$L__BB0_27:
	sub.f64 	%fd124, %fd162, %fd161;
	add.f64 	%fd39, %fd169, %fd124;
	add.f64 	%fd125, %fd164, %fd164;
	fma.rn.f64 	%fd163, %fd125, %fd163, 0d3FECCCCCCCCCCCCC;
	add.s32 	%r107, %r107, 1;
	mul.f64 	%fd162, %fd39, %fd39;
	mul.f64 	%fd161, %fd163, %fd163;
	add.f64 	%fd126, %fd162, %fd161;
	setp.le.f64 	%p35, %fd126, 0d4010000000000000;
	setp.lt.s32 	%p36, %r107, %r17;
	and.pred  	%p37, %p35, %p36;
	mov.f64 	%fd164, %fd39;
	@%p37 bra 	$L__BB0_27;
$L__BB0_28:
	setp.gt.s32 	%p38, %r107, %r18;
	setp.lt.s32 	%p39, %r107, %r19;
	mov.f64 	%fd170, 0d3FECCCCCCCCCCCCC;
	and.pred  	%p40, %p38, %p39;
	@%p40 bra 	$L__BB0_30;
	add.s32 	%r99, %r99, 1;
	setp.eq.s32 	%p41, %r99, 5;
	mov.f64 	%fd170, 0d3FC0DFABD5A9E9AE;
	mov.f64 	%fd169, 0dBFE7CBEE43D63CBE;
	@%p41 bra 	$L__BB0_30;
	bra.uni 	$L__BB0_9;
$L__BB0_30:
	st.shared.f64 	[_ZZ27mandelbrotFullAutoPrecise01E7offsetX], %fd169;
	st.shared.f64 	[_ZZ27mandelbrotFullAutoPrecise01E7offsetY], %fd170;
$L__BB0_31:
	bar.sync 	0;
	setp.ge.s32 	%p42, %r2, %r42;
	setp.ge.s32 	%p43, %r4, %r43;
	or.pred  	%p44, %p42, %p43;
	@%p44 bra 	$L__BB0_39;
	cvt.rn.f64.s32 	%fd130, %r2;
	cvt.rn.f64.s32 	%fd131, %r42;
	mul.f64 	%fd132, %fd131, 0d3FE0000000000000;
	sub.f64 	%fd133, %fd130, %fd132;
	div.rn.f64 	%fd134, %fd133, %fd132;
	div.rn.f64 	%fd53, %fd134, %fd65;
	cvt.rn.f64.u32 	%fd135, %r4;
	cvt.rn.f64.u32 	%fd136, %r43;
	mul.f64 	%fd137, %fd136, 0d3FE0000000000000;
	sub.f64 	%fd138, %fd135, %fd137;
	div.rn.f64 	%fd139, %fd138, %fd137;
	div.rn.f64 	%fd54, %fd139, %fd65;
	setp.lt.s32 	%p45, %r16, -99;
	mov.b32 	%r111, 0;
	@%p45 bra 	$L__BB0_35;
	ld.shared.f64 	%fd141, [_ZZ27mandelbrotFullAutoPrecise01E7offsetX];
	ld.shared.f64 	%fd142, [_ZZ27mandelbrotFullAutoPrecise01E7offsetY];
	add.f64 	%fd55, %fd54, %fd142;
	add.f64 	%fd56, %fd53, %fd141;
	mov.b32 	%r111, 0;
	mov.f64 	%fd171, 0d0000000000000000;
	mov.f64 	%fd172, %fd171;
	mov.f64 	%fd173, %fd171;
	mov.f64 	%fd174, %fd171;
$L__BB0_34:
	sub.f64 	%fd143, %fd172, %fd171;
	add.f64 	%fd61, %fd56, %fd143;
	add.f64 	%fd144, %fd174, %fd174;
	fma.rn.f64 	%fd173, %fd144, %fd173, %fd55;
	add.s32 	%r111, %r111, 1;
	mul.f64 	%fd172, %fd61, %fd61;
	mul.f64 	%fd171, %fd173, %fd173;
	add.f64 	%fd145, %fd172, %fd171;
	setp.le.f64 	%p46, %fd145, 0d4010000000000000;
	setp.lt.s32 	%p47, %r111, %r17;
	and.pred  	%p48, %p46, %p47;
	mov.f64 	%fd174, %fd61;
	@%p48 bra 	$L__BB0_34;
$L__BB0_35:
	mad.lo.s32 	%r85, %r42, %r4, %r2;
	shl.b32 	%r86, %r85, 2;
	setp.ne.s32 	%p49, %r111, %r17;
	cvt.s64.s32 	%rd3, %r86;
	cvta.to.global.u64 	%rd4, %rd2;
	add.s64 	%rd1, %rd4, %rd3;
	@%p49 bra 	$L__BB0_37;
	st.global.u8 	[%rd1], %r44;
	st.global.u8 	[%rd1+1], %r45;
	bra.uni 	$L__BB0_38;
$L__BB0_37:
	cvt.rn.f32.u32 	%f1, %r111;
	cvt.rn.f32.s32 	%f2, %r17;
	div.rn.f32 	%f3, %f1, %f2;
	mul.f32 	%f4, %f3, 0f40490FD0;
	sin.approx.f32 	%f5, %f4;
	mul.f32 	%f6, %f5, 0f437F0000;
	fma.rn.f32 	%f7, %f3, 0f40C90FD0, 0f3F860AA6;
	sin.approx.f32 	%f8, %f7;
	mul.f32 	%f9, %f8, 0f437F0000;
	fma.rn.f32 	%f10, %f3, 0f4116CBDC, 0f40060AA6;
	sin.approx.f32 	%f11, %f10;
	mul.f32 	%f12, %f11, 0f437F0000;
	mov.f32 	%f13, 0f3F800000;
	sub.f32 	%f14, %f13, %f3;
	mul.f32 	%f15, %f14, %f6;
	cvt.rzi.s32.f32 	%r87, %f15;
	add.s32 	%r88, %r87, %r44;
	min.s32 	%r89, %r88, 255;
	st.global.u8 	[%rd1], %r89;
	mul.f32 	%f16, %f14, %f9;
	cvt.rzi.s32.f32 	%r90, %f16;
	add.s32 	%r91, %r90, %r45;
	min.s32 	%r92, %r91, 255;
	st.global.u8 	[%rd1+1], %r92;
	mul.f32 	%f17, %f14, %f12;
	cvt.rzi.s32.f32 	%r93, %f17;
	add.s32 	%r94, %r93, %r112;
	min.s32 	%r112, %r94, 255;
$L__BB0_38:
	st.global.u8 	[%rd1+2], %r112;
	mov.b16 	%rs1, 255;
	st.global.u8 	[%rd1+3], %rs1;
$L__BB0_39:
	ret;

}


// ===== COMPILED SASS (sm_100) =====

	.target	sm_100

	.elftype	@"ET_EXEC"


//--------------------- .note.nv.tkinfo           --------------------------
	.section	.note.nv.tkinfo,"",@"SHT_NOTE"
	.sectionflags	@"SHF_NOTE_NV_TKINFO"
	.tkinfo
        /*0018*/ 	.word	0x00000002
        /*0030*/ 	.string	""
        /*0030*/ 	.string	"ptxas"
        /*0030*/ 	.string	"Cuda compilation tools, release 13.0, V13.0.88"
        /*0030*/ 	.string	"Build cuda_13.0.r13.0/compiler.36424714_0"
        /*0030*/ 	.string	"-arch sm_100 -m 64 "



//--------------------- .note.nv.cuinfo           --------------------------
	.section	.note.nv.cuinfo,"",@"SHT_NOTE"
	.sectionflags	@"SHF_NOTE_NV_CUINFO"
        /*0018*/ 	.short	0x0002
        /*001a*/ 	.short	0x0064
        /*001c*/ 	.short	0x0082
	.zero		2


//--------------------- .nv.info                  --------------------------
	.section	.nv.info,"",@"SHT_CUDA_INFO"
	.align	4


	//----- nvinfo : EIATTR_REGCOUNT
	.align		4
        /*0000*/ 	.byte	0x04, 0x2f
        /*0002*/ 	.short	(.L_1 - .L_0)
	.align		4
.L_0:
        /*0004*/ 	.word	index@(mandelbrotFullAutoPrecise01)
        /*0008*/ 	.word	0x0000001e


	//----- nvinfo : EIATTR_FRAME_SIZE
	.align		4
.L_1:
        /*000c*/ 	.byte	0x04, 0x11
        /*000e*/ 	.short	(.L_3 - .L_2)
	.align		4
.L_2:
        /*0010*/ 	.word	index@($__internal_1_$__cuda_sm3x_div_rn_noftz_f32_slowpath)
        /*0014*/ 	.word	0x00000000


	//----- nvinfo : EIATTR_FRAME_SIZE
	.align		4
.L_3:
        /*0018*/ 	.byte	0x04, 0x11
        /*001a*/ 	.short	(.L_5 - .L_4)
	.align		4
.L_4:
        /*001c*/ 	.word	index@($__internal_0_$__cuda_sm20_div_rn_f64_full)
        /*0020*/ 	.word	0x00000000


	//----- nvinfo : EIATTR_FRAME_SIZE
	.align		4
.L_5:
        /*0024*/ 	.byte	0x04, 0x11
        /*0026*/ 	.short	(.L_7 - .L_6)
	.align		4
.L_6:
        /*0028*/ 	.word	index@(mandelbrotFullAutoPrecise01)
        /*002c*/ 	.word	0x00000000


	//----- nvinfo : EIATTR_MIN_STACK_SIZE
	.align		4
.L_7:
        /*0030*/ 	.byte	0x04, 0x12
        /*0032*/ 	.short	(.L_9 - .L_8)
	.align		4
.L_8:
        /*0034*/ 	.word	index@(mandelbrotFullAutoPrecise01)
        /*0038*/ 	.word	0x00000000
.L_9:


//--------------------- .nv.compat                --------------------------
	.section	.nv.compat,"",@"SHT_CUDA_COMPAT_INFO"
	.align	4
        /*0000*/ 	.byte	0x02, 0x09, 0x00, 0x00, 0x02, 0x02, 0x01, 0x00, 0x02, 0x05, 0x05, 0x00, 0x03, 0x07, 0x01, 0x01
        /*0010*/ 	.byte	0x02, 0x03, 0x00, 0x00, 0x02, 0x06, 0x01, 0x00, 0x04, 0x0b, 0x08, 0x00, 0x01, 0x00, 0x00, 0x00
        /*0020*/ 	.byte	0x00, 0x00, 0x00, 0x00


//--------------------- .nv.info.mandelbrotFullAutoPrecise01 --------------------------
	.section	.nv.info.mandelbrotFullAutoPrecise01,"",@"SHT_CUDA_INFO"
	.sectionflags	@""
	.align	4


	//----- nvinfo : EIATTR_CUDA_API_VERSION
	.align		4
        /*0000*/ 	.byte	0x04, 0x37
        /*0002*/ 	.short	(.L_11 - .L_10)
.L_10:
        /*0004*/ 	.word	0x00000082


	//----- nvinfo : EIATTR_KPARAM_INFO
	.align		4
.L_11:
        /*0008*/ 	.byte	0x04, 0x17
        /*000a*/ 	.short	(.L_13 - .L_12)
.L_12:
        /*000c*/ 	.word	0x00000000
        /*0010*/ 	.short	0x0008
        /*0012*/ 	.short	0x002c
        /*0014*/ 	.byte	0x00, 0xf0, 0x11, 0x00


	//----- nvinfo : EIATTR_KPARAM_INFO
	.align		4
.L_13:
        /*0018*/ 	.byte	0x04, 0x17
        /*001a*/ 	.short	(.L_15 - .L_14)
.L_14:
        /*001c*/ 	.word	0x00000000
        /*0020*/ 	.short	0x0007
        /*0022*/ 	.short	0x0028
        /*0024*/ 	.byte	0x00, 0xf0, 0x11, 0x00


	//----- nvinfo : EIATTR_KPARAM_INFO
	.align		4
.L_15:
        /*0028*/ 	.byte	0x04, 0x17
        /*002a*/ 	.short	(.L_17 - .L_16)
.L_16:
        /*002c*/ 	.word	0x00000000
        /*0030*/ 	.short	0x0006
        /*0032*/ 	.short	0x0024
        /*0034*/ 	.byte	0x00, 0xf0, 0x11, 0x00


	//----- nvinfo : EIATTR_KPARAM_INFO
	.align		4
.L_17:
        /*0038*/ 	.byte	0x04, 0x17
        /*003a*/ 	.short	(.L_19 - .L_18)
.L_18:
        /*003c*/ 	.word	0x00000000
        /*0040*/ 	.short	0x0005
        /*0042*/ 	.short	0x0020
        /*0044*/ 	.byte	0x00, 0xf0, 0x11, 0x00


	//----- nvinfo : EIATTR_KPARAM_INFO
	.align		4
.L_19:
        /*0048*/ 	.byte	0x04, 0x17
        /*004a*/ 	.short	(.L_21 - .L_20)
.L_20:
        /*004c*/ 	.word	0x00000000
        /*0050*/ 	.short	0x0004
        /*0052*/ 	.short	0x0018
        /*0054*/ 	.byte	0x00, 0xf0, 0x21, 0x00


	//----- nvinfo : EIATTR_KPARAM_INFO
	.align		4
.L_21:
        /*0058*/ 	.byte	0x04, 0x17
        /*005a*/ 	.short	(.L_23 - .L_22)
.L_22:
        /*005c*/ 	.word	0x00000000
        /*0060*/ 	.short	0x0003
        /*0062*/ 	.short	0x0014
        /*0064*/ 	.byte	0x00, 0xf0, 0x11, 0x00


	//----- nvinfo : EIATTR_KPARAM_INFO
	.align		4
.L_23:
        /*0068*/ 	.byte	0x04, 0x17
        /*006a*/ 	.short	(.L_25 - .L_24)
.L_24:
        /*006c*/ 	.word	0x00000000
        /*0070*/ 	.short	0x0002
        /*0072*/ 	.short	0x0010
        /*0074*/ 	.byte	0x00, 0xf0, 0x11, 0x00


	//----- nvinfo : EIATTR_KPARAM_INFO
	.align		4
.L_25:
        /*0078*/ 	.byte	0x04, 0x17
        /*007a*/ 	.short	(.L_27 - .L_26)
.L_26:
        /*007c*/ 	.word	0x00000000
        /*0080*/ 	.short	0x0001
        /*0082*/ 	.short	0x0008
        /*0084*/ 	.byte	0x00, 0xf5, 0x21, 0x00


	//----- nvinfo : EIATTR_KPARAM_INFO
	.align		4
.L_27:
        /*0088*/ 	.byte	0x04, 0x17
        /*008a*/ 	.short	(.L_29 - .L_28)
.L_28:
        /*008c*/ 	.word	0x00000000
        /*0090*/ 	.short	0x0000
        /*0092*/ 	.short	0x0000
        /*0094*/ 	.byte	0x00, 0xf5, 0x21, 0x00


	//----- nvinfo : EIATTR_SPARSE_MMA_MASK
	.align		4
.L_29:
        /*0098*/ 	.byte	0x03, 0x50
        /*009a*/ 	.short	0x0000


	//----- nvinfo : EIATTR_MAXREG_COUNT
	.align		4
        /*009c*/ 	.byte	0x03, 0x1b
        /*009e*/ 	.short	0x00ff


	//----- nvinfo : EIATTR_NUM_BARRIERS
	.align		4
        /*00a0*/ 	.byte	0x02, 0x4c
        /*00a2*/ 	.byte	0x01
	.zero		1


	//----- nvinfo : EIATTR_MERCURY_ISA_VERSION
	.align		4
        /*00a4*/ 	.byte	0x03, 0x5f
        /*00a6*/ 	.short	0x0101


	//----- nvinfo : EIATTR_VRC_CTA_INIT_COUNT
	.align		4
        /*00a8*/ 	.byte	0x02, 0x4a
	.zero		1
	.zero		1


	//----- nvinfo : EIATTR_EXIT_INSTR_OFFSETS
	.align		4
        /*00ac*/ 	.byte	0x04, 0x1c
        /*00ae*/ 	.short	(.L_31 - .L_30)


	//   ....[0]....
.L_30:
        /*00b0*/ 	.word	0x00001270


	//   ....[1]....
        /*00b4*/ 	.word	0x00001e70


	//----- nvinfo : EIATTR_CRS_STACK_SIZE
	.align		4
.L_31:
        /*00b8*/ 	.byte	0x04, 0x1e
        /*00ba*/ 	.short	(.L_33 - .L_32)
.L_32:
        /*00bc*/ 	.word	0x00000000


	//----- nvinfo : EIATTR_CBANK_PARAM_SIZE
	.align		4
.L_33:
        /*00c0*/ 	.byte	0x03, 0x19
        /*00c2*/ 	.short	0x0030


	//----- nvinfo : EIATTR_PARAM_CBANK
	.align		4
        /*00c4*/ 	.byte	0x04, 0x0a
        /*00c6*/ 	.short	(.L_35 - .L_34)
	.align		4
.L_34:
        /*00c8*/ 	.word	index@(.nv.constant0.mandelbrotFullAutoPrecise01)
        /*00cc*/ 	.short	0x0380
        /*00ce*/ 	.short	0x0030


	//----- nvinfo : EIATTR_SW_WAR
	.align		4
.L_35:
        /*00d0*/ 	.byte	0x04, 0x36
        /*00d2*/ 	.short	(.L_37 - .L_36)
.L_36:
        /*00d4*/ 	.word	0x00000008
.L_37:


//--------------------- .nv.callgraph             --------------------------
	.section	.nv.callgraph,"",@"SHT_CUDA_CALLGRAPH"
	.align	4
	.sectionentsize	8
	.align		4
        /*0000*/ 	.word	0x00000000
	.align		4
        /*0004*/ 	.word	0xffffffff
	.align		4
        /*0008*/ 	.word	0x00000000
	.align		4
        /*000c*/ 	.word	0xfffffffe
	.align		4
        /*0010*/ 	.word	0x00000000
	.align		4
        /*0014*/ 	.word	0xfffffffd
	.align		4
        /*0018*/ 	.word	0x00000000
	.align		4
        /*001c*/ 	.word	0xfffffffc


//--------------------- .text.mandelbrotFullAutoPrecise01 --------------------------
	.section	.text.mandelbrotFullAutoPrecise01,"ax",@progbits
	.align	128
        .global         mandelbrotFullAutoPrecise01
        .type           mandelbrotFullAutoPrecise01,@function
        .size           mandelbrotFullAutoPrecise01,(.L_x_51 - mandelbrotFullAutoPrecise01)
        .other          mandelbrotFullAutoPrecise01,@"STO_CUDA_ENTRY STV_DEFAULT"
mandelbrotFullAutoPrecise01:
.text.mandelbrotFullAutoPrecise01:
[----:B------:R-:W-:Y:S08]  /*0000*/  LDC R1, c[0x0][0x37c] ;  /* 0x0000df00ff017b82 */ /* 0x000ff00000000800 */
[----:B------:R-:W0:Y:S01]  /*0010*/  LDC.64 R10, c[0x0][0x398] ;  /* 0x0000e600ff0a7b82 */ /* 0x000e220000000a00 */
[----:B------:R-:W1:Y:S01]  /*0020*/  S2R R0, SR_TID.X ;  /* 0x0000000000007919 */ /* 0x000e620000002100 */
[----:B------:R-:W2:Y:S01]  /*0030*/  LDCU UR4, c[0x0][0x3a0] ;  /* 0x00007400ff0477ac */ /* 0x000ea20008000800 */
[----:B------:R-:W3:Y:S01]  /*0040*/  S2R R3, SR_TID.Y ;  /* 0x0000000000037919 */ /* 0x000ee20000002200 */
[----:B------:R-:W4:Y:S04]  /*0050*/  LDCU UR7, c[0x0][0x3ac] ;  /* 0x00007580ff0777ac */ /* 0x000f280008000800 */
[----:B------:R-:W1:Y:S08]  /*0060*/  LDC R23, c[0x0][0x360] ;  /* 0x0000d800ff177b82 */ /* 0x000e700000000800 */
[----:B------:R-:W1:Y:S01]  /*0070*/  S2UR UR5, SR_CTAID.X ;  /* 0x00000000000579c3 */ /* 0x000e620000002500 */
[----:B--2---:R-:W-:Y:S01]  /*0080*/  UISETP.LT.AND UP0, UPT, UR4, 0x3e8, UPT ;  /* 0x000003e80400788c */ /* 0x004fe2000bf01270 */
[----:B0-----:R-:W-:-:S06]  /*0090*/  DADD R10, R10, 1 ;  /* 0x3ff000000a0a7429 */ /* 0x001fcc0000000000 */
[----:B------:R-:W3:Y:S01]  /*00a0*/  S2UR UR6, SR_CTAID.Y ;  /* 0x00000000000679c3 */ /* 0x000ee20000002600 */
[----:B------:R-:W-:Y:S01]  /*00b0*/  USEL UR4, UR4, 0x3e8, UP0 ;  /* 0x000003e804047887 */ /* 0x000fe20008000000 */
[----:B----4-:R-:W-:-:S03]  /*00c0*/  IMAD.U32 R7, RZ, RZ, UR7 ;  /* 0x00000007ff077e24 */ /* 0x010fc6000f8e00ff */
[----:B------:R-:W-:-:S03]  /*00d0*/  UISETP.LT.AND UP0, UPT, UR4, 0x1, UPT ;  /* 0x000000010400788c */ /* 0x000fc6000bf01270 */
[----:B------:R-:W3:Y:S01]  /*00e0*/  LDC R6, c[0x0][0x364] ;  /* 0x0000d900ff067b82 */ /* 0x000ee20000000800 */
[----:B------:R-:W-:Y:S01]  /*00f0*/  ISETP.GT.AND P0, PT, R11, 0xfffff, PT ;  /* 0x000fffff0b00780c */ /* 0x000fe20003f04270 */
[----:B------:R-:W-:Y:S01]  /*0100*/  IMAD.MOV.U32 R4, RZ, RZ, R10 ;  /* 0x000000ffff047224 */ /* 0x000fe200078e000a */
[----:B------:R-:W-:Y:S01]  /*0110*/  USEL UR4, UR4, 0x1, !UP0 ;  /* 0x0000000104047887 */ /* 0x000fe2000c000000 */
[----:B------:R-:W-:Y:S02]  /*0120*/  IMAD.MOV.U32 R5, RZ, RZ, R11 ;  /* 0x000000ffff057224 */ /* 0x000fe400078e000b */
[----:B-1----:R-:W-:-:S08]  /*0130*/  IMAD R23, R23, UR5, R0 ;  /* 0x0000000517177c24 */ /* 0x002fd0000f8e0200 */
[----:B------:R-:W-:-:S10]  /*0140*/  @!P0 DMUL R4, R4, 1.80143985094819840000e+16 ;  /* 0x4350000004048828 */ /* 0x000fd40000000000 */
[----:B------:R-:W-:Y:S02]  /*0150*/  @!P0 IMAD.MOV.U32 R11, RZ, RZ, R5 ;  /* 0x000000ffff0b8224 */ /* 0x000fe400078e0005 */
[----:B---3--:R-:W-:Y:S02]  /*0160*/  IMAD R6, R6, UR6, R3 ;  /* 0x0000000606067c24 */ /* 0x008fe4000f8e0203 */
[----:B------:R-:W-:Y:S02]  /*0170*/  VIADD R2, R11, 0xffffffff ;  /* 0xffffffff0b027836 */ /* 0x000fe40000000000 */
[----:B------:R-:W-:-:S03]  /*0180*/  @!P0 IMAD.MOV.U32 R10, RZ, RZ, R4 ;  /* 0x000000ffff0a8224 */ /* 0x000fc600078e0004 */
[----:B------:R-:W-:Y:S01]  /*0190*/  ISETP.GT.U32.AND P1, PT, R2, 0x7feffffe, PT ;  /* 0x7feffffe0200780c */ /* 0x000fe20003f24070 */
[----:B------:R-:W-:Y:S02]  /*01a0*/  IMAD.MOV.U32 R2, RZ, RZ, -0x3ff ;  /* 0xfffffc01ff027424 */ /* 0x000fe400078e00ff */
[----:B------:R-:W-:-:S10]  /*01b0*/  @!P0 IMAD.MOV.U32 R2, RZ, RZ, -0x435 ;  /* 0xfffffbcbff028424 */ /* 0x000fd400078e00ff */
[----:B------:R-:W-:Y:S05]  /*01c0*/  @P1 BRA `(.L_x_0) ;  /* 0x0000000400041947 */ /* 0x000fea0003800000 */
[----:B------:R-:W-:Y:S01]  /*01d0*/  LOP3.LUT R4, R11, 0xfffff, RZ, 0xc0, !PT ;  /* 0x000fffff0b047812 */ /* 0x000fe200078ec0ff */
[----:B------:R-:W-:Y:S01]  /*01e0*/  IMAD.MOV.U32 R8, RZ, RZ, RZ ;  /* 0x000000ffff087224 */ /* 0x000fe200078e00ff */
[----:B------:R-:W-:Y:S01]  /*01f0*/  UMOV UR6, 0x3ae80f1e ;  /* 0x3ae80f1e00067882 */ /* 0x000fe20000000000 */
[----:B------:R-:W-:Y:S01]  /*0200*/  IMAD.MOV.U32 R18, RZ, RZ, -0x748574fc ;  /* 0x8b7a8b04ff127424 */ /* 0x000fe200078e00ff */
[----:B------:R-:W-:Y:S01]  /*0210*/  LOP3.LUT R5, R4, 0x3ff00000, RZ, 0xfc, !PT ;  /* 0x3ff0000004057812 */ /* 0x000fe200078efcff */
[----:B------:R-:W-:Y:S01]  /*0220*/  IMAD.MOV.U32 R4, RZ, RZ, R10 ;  /* 0x000000ffff047224 */ /* 0x000fe200078e000a */
[----:B------:R-:W-:Y:S01]  /*0230*/  UMOV UR7, 0x3eb1380b ;  /* 0x3eb1380b00077882 */ /* 0x000fe20000000000 */
[----:B------:R-:W-:Y:S01]  /*0240*/  IMAD.MOV.U32 R19, RZ, RZ, 0x3ed0ee25 ;  /* 0x3ed0ee25ff137424 */ /* 0x000fe200078e00ff */
[----:B------:R-:W-:Y:S01]  /*0250*/  ISETP.GE.U32.AND P0, PT, R5, 0x3ff6a09f, PT ;  /* 0x3ff6a09f0500780c */ /* 0x000fe20003f06070 */
[----:B------:R-:W-:Y:S01]  /*0260*/  IMAD.MOV.U32 R21, RZ, RZ, 0x43300000 ;  /* 0x43300000ff157424 */ /* 0x000fe200078e00ff */
[----:B------:R-:W-:Y:S01]  /*0270*/  LEA.HI R2, R11, R2, RZ, 0xc ;  /* 0x000000020b027211 */ /* 0x000fe200078f60ff */
[----:B------:R-:W-:Y:S01]  /*0280*/  UMOV UR8, 0x80000000 ;  /* 0x8000000000087882 */ /* 0x000fe20000000000 */
[----:B------:R-:W-:-:S09]  /*0290*/  UMOV UR9, 0x43300000 ;  /* 0x4330000000097882 */ /* 0x000fd20000000000 */
[----:B------:R-:W-:Y:S02]  /*02a0*/  @P0 VIADD R9, R5, 0xfff00000 ;  /* 0xfff0000005090836 */ /* 0x000fe40000000000 */
[----:B------:R-:W-:Y:S02]  /*02b0*/  @P0 VIADD R2, R2, 0x1 ;  /* 0x0000000102020836 */ /* 0x000fe40000000000 */
[----:B------:R-:W-:-:S03]  /*02c0*/  @P0 IMAD.MOV.U32 R5, RZ, RZ, R9 ;  /* 0x000000ffff050224 */ /* 0x000fc600078e0009 */
[----:B------:R-:W-:-:S03]  /*02d0*/  LOP3.LUT R20, R2, 0x80000000, RZ, 0x3c, !PT ;  /* 0x8000000002147812 */ /* 0x000fc600078e3cff */
[C---:B------:R-:W-:Y:S02]  /*02e0*/  DADD R16, R4.reuse, 1 ;  /* 0x3ff0000004107429 */ /* 0x040fe40000000000 */
[----:B------:R-:W-:-:S04]  /*02f0*/  DADD R4, R4, -1 ;  /* 0xbff0000004047429 */ /* 0x000fc80000000000 */
[----:B------:R-:W0:Y:S02]  /*0300*/  MUFU.RCP64H R9, R17 ;  /* 0x0000001100097308 */ /* 0x000e240000001800 */
[----:B0-----:R-:W-:-:S08]  /*0310*/  DFMA R12, -R16, R8, 1 ;  /* 0x3ff00000100c742b */ /* 0x001fd00000000108 */
[----:B------:R-:W-:-:S08]  /*0320*/  DFMA R12, R12, R12, R12 ;  /* 0x0000000c0c0c722b */ /* 0x000fd0000000000c */
[----:B------:R-:W-:-:S08]  /*0330*/  DFMA R8, R8, R12, R8 ;  /* 0x0000000c0808722b */ /* 0x000fd00000000008 */
[----:B------:R-:W-:-:S08]  /*0340*/  DMUL R12, R4, R8 ;  /* 0x00000008040c7228 */ /* 0x000fd00000000000 */
[----:B------:R-:W-:-:S08]  /*0350*/  DFMA R12, R4, R8, R12 ;  /* 0x00000008040c722b */ /* 0x000fd0000000000c */
[----:B------:R-:W-:Y:S02]  /*0360*/  DMUL R14, R12, R12 ;  /* 0x0000000c0c0e7228 */ /* 0x000fe40000000000 */
[----:B------:R-:W-:-:S06]  /*0370*/  DADD R10, R4, -R12 ;  /* 0x00000000040a7229 */ /* 0x000fcc000000080c */
[----:B------:R-:W-:Y:S01]  /*0380*/  DFMA R16, R14, UR6, R18 ;  /* 0x000000060e107c2b */ /* 0x000fe20008000012 */
[----:B------:R-:W-:Y:S01]  /*0390*/  UMOV UR6, 0x9f02676f ;  /* 0x9f02676f00067882 */ /* 0x000fe20000000000 */
[----:B------:R-:W-:Y:S01]  /*03a0*/  UMOV UR7, 0x3ef3b266 ;  /* 0x3ef3b26600077882 */ /* 0x000fe20000000000 */
[----:B------:R-:W-:Y:S02]  /*03b0*/  DADD R18, R10, R10 ;  /* 0x000000000a127229 */ /* 0x000fe4000000000a */
[----:B------:R-:W-:Y:S01]  /*03c0*/  DADD R10, R20, -UR8 ;  /* 0x80000008140a7e29 */ /* 0x000fe20008000000 */
[----:B------:R-:W-:Y:S01]  /*03d0*/  UMOV UR8, 0xfefa39ef ;  /* 0xfefa39ef00087882 */ /* 0x000fe20000000000 */
[----:B------:R-:W-:Y:S01]  /*03e0*/  UMOV UR9, 0x3fe62e42 ;  /* 0x3fe62e4200097882 */ /* 0x000fe20000000000 */
[----:B------:R-:W-:Y:S01]  /*03f0*/  DFMA R16, R14, R16, UR6 ;  /* 0x000000060e107e2b */ /* 0x000fe20008000010 */
[----:B------:R-:W-:Y:S01]  /*0400*/  UMOV UR6, 0xa9ab0956 ;  /* 0xa9ab095600067882 */ /* 0x000fe20000000000 */
[----:B------:R-:W-:Y:S01]  /*0410*/  UMOV UR7, 0x3f1745cb ;  /* 0x3f1745cb00077882 */ /* 0x000fe20000000000 */
[----:B------:R-:W-:-:S02]  /*0420*/  DFMA R20, R4, -R12, R18 ;  /* 0x8000000c0414722b */ /* 0x000fc40000000012 */
[----:B------:R-:W-:-:S03]  /*0430*/  DFMA R4, R10, UR8, R12 ;  /* 0x000000080a047c2b */ /* 0x000fc6000800000c */
[----:B------:R-:W-:Y:S01]  /*0440*/  DFMA R16, R14, R16, UR6 ;  /* 0x000000060e107e2b */ /* 0x000fe20008000010 */
[----:B------:R-:W-:Y:S01]  /*0450*/  UMOV UR6, 0x2d1b5154 ;  /* 0x2d1b515400067882 */ /* 0x000fe20000000000 */
[----:B------:R-:W-:Y:S01]  /*0460*/  UMOV UR7, 0x3f3c71c7 ;  /* 0x3f3c71c700077882 */ /* 0x000fe20000000000 */
[----:B------:R-:W-:-:S05]  /*0470*/  DMUL R20, R8, R20 ;  /* 0x0000001408147228 */ /* 0x000fca0000000000 */
[----:B------:R-:W-:Y:S01]  /*0480*/  DFMA R16, R14, R16, UR6 ;  /* 0x000000060e107e2b */ /* 0x000fe20008000010 */
[----:B------:R-:W-:Y:S01]  /*0490*/  UMOV UR6, 0x923be72d ;  /* 0x923be72d00067882 */ /* 0x000fe20000000000 */
[----:B------:R-:W-:-:S06]  /*04a0*/  UMOV UR7, 0x3f624924 ;  /* 0x3f62492400077882 */ /* 0x000fcc0000000000 */
        /* <DEDUP_REMOVED lines=8> */
[----:B------:R-:W-:Y:S02]  /*0530*/  UMOV UR7, 0x3fe62e42 ;  /* 0x3fe62e4200077882 */ /* 0x000fe40000000000 */
[----:B------:R-:W-:Y:S01]  /*0540*/  DFMA R16, R10, -UR6, R4 ;  /* 0x800000060a107c2b */ /* 0x000fe20008000004 */
[----:B------:R-:W-:Y:S01]  /*0550*/  UMOV UR6, 0x3b39803f ;  /* 0x3b39803f00067882 */ /* 0x000fe20000000000 */
[----:B------:R-:W-:Y:S02]  /*0560*/  UMOV UR7, 0x3c7abc9e ;  /* 0x3c7abc9e00077882 */ /* 0x000fe40000000000 */
[----:B------:R-:W-:-:S04]  /*0570*/  DMUL R18, R14, R18 ;  /* 0x000000120e127228 */ /* 0x000fc80000000000 */
[----:B------:R-:W-:-:S04]  /*0580*/  DADD R16, -R12, R16 ;  /* 0x000000000c107229 */ /* 0x000fc80000000110 */
[----:B------:R-:W-:-:S08]  /*0590*/  DFMA R18, R12, R18, R20 ;  /* 0x000000120c12722b */ /* 0x000fd00000000014 */
[----:B------:R-:W-:-:S08]  /*05a0*/  DADD R16, R18, -R16 ;  /* 0x0000000012107229 */ /* 0x000fd00000000810 */
[----:B------:R-:W-:-:S08]  /*05b0*/  DFMA R16, R10, UR6, R16 ;  /* 0x000000060a107c2b */ /* 0x000fd00008000010 */
[----:B------:R-:W-:Y:S01]  /*05c0*/  DADD R4, R4, R16 ;  /* 0x0000000004047229 */ /* 0x000fe20000000010 */
[----:B------:R-:W-:Y:S10]  /*05d0*/  BRA `(.L_x_1) ;  /* 0x0000000000187947 */ /* 0x000ff40003800000 */
.L_x_0:
[----:B------:R-:W-:Y:S01]  /*05e0*/  IMAD.MOV.U32 R8, RZ, RZ, 0x0 ;  /* 0x00000000ff087424 */ /* 0x000fe200078e00ff */
[----:B------:R-:W-:Y:S01]  /*05f0*/  LOP3.LUT P0, RZ, R5, 0x7fffffff, RZ, 0xc0, !PT ;  /* 0x7fffffff05ff7812 */ /* 0x000fe2000780c0ff */
[----:B------:R-:W-:-:S06]  /*0600*/  IMAD.MOV.U32 R9, RZ, RZ, 0x7ff00000 ;  /* 0x7ff00000ff097424 */ /* 0x000fcc00078e00ff */
[----:B------:R-:W-:-:S10]  /*0610*/  DFMA R8, R4, R8, +INF ;  /* 0x7ff000000408742b */ /* 0x000fd40000000008 */
[----:B------:R-:W-:Y:S02]  /*0620*/  FSEL R4, R8, RZ, P0 ;  /* 0x000000ff08047208 */ /* 0x000fe40000000000 */
[----:B------:R-:W-:-:S07]  /*0630*/  FSEL R5, R9, -QNAN , P0 ;  /* 0xfff0000009057808 */ /* 0x000fce0000000000 */
.L_x_1:
[----:B------:R-:W0:Y:S01]  /*0640*/  I2F.F64.U32 R8, UR4 ;  /* 0x0000000400087d12 */ /* 0x000e220008201800 */
[----:B------:R-:W-:Y:S01]  /*0650*/  LOP3.LUT P0, RZ, R0, R3, RZ, 0xfc, !PT ;  /* 0x0000000300ff7212 */ /* 0x000fe2000780fcff */
[----:B------:R-:W-:Y:S01]  /*0660*/  BSSY.RECONVERGENT B1, `(.L_x_2) ;  /* 0x00000bc000017945 */ /* 0x000fe20003800200 */
[----:B0-----:R-:W-:-:S06]  /*0670*/  DMUL R8, R8, R4 ;  /* 0x0000000408087228 */ /* 0x001fcc0000000000 */
[----:B------:R-:W0:Y:S02]  /*0680*/  F2I.F64.TRUNC R5, R8 ;  /* 0x0000000800057311 */ /* 0x000e24000030d100 */
[----:B0-----:R-:W-:-:S03]  /*0690*/  VIADD R4, R5, 0x64 ;  /* 0x0000006405047836 */ /* 0x001fc60000000000 */
[----:B------:R-:W-:Y:S05]  /*06a0*/  @P0 BRA `(.L_x_3) ;  /* 0x0000000800dc0947 */ /* 0x000fea0003800000 */
[----:B------:R-:W-:Y:S01]  /*06b0*/  SHF.R.S32.HI R3, RZ, 0x1f, R4 ;  /* 0x0000001fff037819 */ /* 0x000fe20000011404 */
[----:B------:R-:W-:Y:S01]  /*06c0*/  BSSY.RECONVERGENT B0, `(.L_x_4) ;  /* 0x00000b1000007945 */ /* 0x000fe20003800200 */
[----:B------:R-:W-:Y:S02]  /*06d0*/  IMAD.MOV.U32 R2, RZ, RZ, RZ ;  /* 0x000000ffff027224 */ /* 0x000fe400078e00ff */
[----:B------:R-:W-:Y:S01]  /*06e0*/  LEA.HI R0, R3, R4, RZ, 0x2 ;  /* 0x0000000403007211 */ /* 0x000fe200078f10ff */
[----:B------:R-:W-:-:S03]  /*06f0*/  VIADD R3, R5, 0x5a ;  /* 0x0000005a05037836 */ /* 0x000fc60000000000 */
[----:B------:R-:W-:-:S07]  /*0700*/  SHF.R.S32.HI R0, RZ, 0x2, R0 ;  /* 0x00000002ff007819 */ /* 0x000fce0000011400 */
.L_x_18:
[----:B------:R-:W0:Y:S01]  /*0710*/  MUFU.RCP64H R9, 5 ;  /* 0x4014000000097908 */ /* 0x000e220000001800 */
[----:B------:R-:W-:Y:S01]  /*0720*/  IMAD.MOV.U32 R12, RZ, RZ, 0x0 ;  /* 0x00000000ff0c7424 */ /* 0x000fe200078e00ff */
[----:B------:R-:W-:Y:S01]  /*0730*/  BSSY.RECONVERGENT B2, `(.L_x_5) ;  /* 0x0000018000027945 */ /* 0x000fe20003800200 */
[----:B------:R-:W-:Y:S01]  /*0740*/  IMAD.MOV.U32 R13, RZ, RZ, 0x40140000 ;  /* 0x40140000ff0d7424 */ /* 0x000fe200078e00ff */
[----:B------:R-:W-:Y:S01]  /*0750*/  ISETP.GE.AND P1, PT, R5, -0x63, PT ;  /* 0xffffff9d0500780c */ /* 0x000fe20003f26270 */
[----:B------:R-:W-:Y:S02]  /*0760*/  IMAD.MOV.U32 R8, RZ, RZ, 0x1 ;  /* 0x00000001ff087424 */ /* 0x000fe400078e00ff */
[----:B------:R-:W-:-:S04]  /*0770*/  IMAD R16, R2, 0x3, RZ ;  /* 0x0000000302107824 */ /* 0x000fc800078e02ff */
[----:B0-----:R-:W-:-:S08]  /*0780*/  DFMA R10, R8, -R12, 1 ;  /* 0x3ff00000080a742b */ /* 0x001fd0000000080c */
[----:B------:R-:W-:-:S08]  /*0790*/  DFMA R10, R10, R10, R10 ;  /* 0x0000000a0a0a722b */ /* 0x000fd0000000000a */
[----:B------:R-:W-:-:S08]  /*07a0*/  DFMA R10, R8, R10, R8 ;  /* 0x0000000a080a722b */ /* 0x000fd00000000008 */
[C---:B------:R-:W-:Y:S01]  /*07b0*/  DFMA R8, R10.reuse, -R12, 1 ;  /* 0x3ff000000a08742b */ /* 0x040fe2000000080c */
[----:B------:R-:W0:Y:S07]  /*07c0*/  I2F.F64.U32 R12, R16 ;  /* 0x00000010000c7312 */ /* 0x000e2e0000201800 */
[----:B------:R-:W-:-:S08]  /*07d0*/  DFMA R8, R10, R8, R10 ;  /* 0x000000080a08722b */ /* 0x000fd0000000000a */
[----:B0-----:R-:W-:Y:S01]  /*07e0*/  DMUL R10, R12, R8 ;  /* 0x000000080c0a7228 */ /* 0x001fe20000000000 */
[----:B------:R-:W-:-:S07]  /*07f0*/  FSETP.GEU.AND P2, PT, |R13|, 6.5827683646048100446e-37, PT ;  /* 0x036000000d00780b */ /* 0x000fce0003f4e200 */
[----:B------:R-:W-:-:S08]  /*0800*/  DFMA R14, R10, -5, R12 ;  /* 0xc01400000a0e782b */ /* 0x000fd0000000000c */
[----:B------:R-:W-:-:S10]  /*0810*/  DFMA R8, R8, R14, R10 ;  /* 0x0000000e0808722b */ /* 0x000fd4000000000a */
[----:B------:R-:W-:-:S05]  /*0820*/  FFMA R10, RZ, 2.3125, R9 ;  /* 0x40140000ff0a7823 */ /* 0x000fca0000000009 */
[----:B------:R-:W-:-:S13]  /*0830*/  FSETP.GT.AND P0, PT, |R10|, 1.469367938527859385e-39, PT ;  /* 0x001000000a00780b */ /* 0x000fda0003f04200 */
[----:B------:R-:W-:Y:S05]  /*0840*/  @P0 BRA P2, `(.L_x_6) ;  /* 0x0000000000180947 */ /* 0x000fea0001000000 */
[----:B------:R-:W-:Y:S01]  /*0850*/  IMAD.MOV.U32 R10, RZ, RZ, RZ ;  /* 0x000000ffff0a7224 */ /* 0x000fe200078e00ff */
[----:B------:R-:W-:Y:S01]  /*0860*/  MOV R22, 0x890 ;  /* 0x0000089000167802 */ /* 0x000fe20000000f00 */
[----:B------:R-:W-:-:S07]  /*0870*/  IMAD.MOV.U32 R11, RZ, RZ, 0x40140000 ;  /* 0x40140000ff0b7424 */ /* 0x000fce00078e00ff */
[----:B------:R-:W-:Y:S05]  /*0880*/  CALL.REL.NOINC `($__internal_0_$__cuda_sm20_div_rn_f64_full) ;  /* 0x00000014007c7944 */ /* 0x000fea0003c00000 */
[----:B------:R-:W-:Y:S02]  /*0890*/  IMAD.MOV.U32 R8, RZ, RZ, R12 ;  /* 0x000000ffff087224 */ /* 0x000fe400078e000c */
[----:B------:R-:W-:-:S07]  /*08a0*/  IMAD.MOV.U32 R9, RZ, RZ, R13 ;  /* 0x000000ffff097224 */ /* 0x000fce00078e000d */
.L_x_6:
[----:B------:R-:W-:Y:S05]  /*08b0*/  BSYNC.RECONVERGENT B2 ;  /* 0x0000000000027941 */ /* 0x000fea0003800200 */
.L_x_5:
[----:B------:R-:W-:Y:S01]  /*08c0*/  DADD R8, R8, -2 ;  /* 0xc000000008087429 */ /* 0x000fe20000000000 */
[----:B------:R-:W-:Y:S01]  /*08d0*/  IMAD.MOV.U32 R21, RZ, RZ, RZ ;  /* 0x000000ffff157224 */ /* 0x000fe200078e00ff */
[----:B------:R-:W-:Y:S09]  /*08e0*/  @!P1 BRA `(.L_x_7) ;  /* 0x0000000000489947 */ /* 0x000ff20003800000 */
[----:B------:R-:W-:Y:S01]  /*08f0*/  BSSY.RECONVERGENT B2, `(.L_x_7) ;  /* 0x0000011000027945 */ /* 0x000fe20003800200 */
[----:B------:R-:W-:Y:S01]  /*0900*/  IMAD.MOV.U32 R21, RZ, RZ, RZ ;  /* 0x000000ffff157224 */ /* 0x000fe200078e00ff */
[----:B------:R-:W-:Y:S02]  /*0910*/  CS2R R12, SRZ ;  /* 0x00000000000c7805 */ /* 0x000fe4000001ff00 */
[----:B------:R-:W-:Y:S02]  /*0920*/  CS2R R14, SRZ ;  /* 0x00000000000e7805 */ /* 0x000fe4000001ff00 */
[----:B------:R-:W-:Y:S02]  /*0930*/  CS2R R10, SRZ ;  /* 0x00000000000a7805 */ /* 0x000fe4000001ff00 */
[----:B------:R-:W-:-:S07]  /*0940*/  CS2R R16, SRZ ;  /* 0x0000000000107805 */ /* 0x000fce000001ff00 */
.L_x_8:
[----:B------:R-:W-:Y:S01]  /*0950*/  DADD R12, R14, -R12 ;  /* 0x000000000e0c7229 */ /* 0x000fe2000000080c */
[----:B------:R-:W-:Y:S01]  /*0960*/  VIADD R21, R21, 0x1 ;  /* 0x0000000115157836 */ /* 0x000fe20000000000 */
[----:B------:R-:W-:-:S04]  /*0970*/  DADD R14, R16, R16 ;  /* 0x00000000100e7229 */ /* 0x000fc80000000010 */
[----:B------:R-:W-:Y:S02]  /*0980*/  ISETP.GE.AND P0, PT, R21, R4, PT ;  /* 0x000000041500720c */ /* 0x000fe40003f06270 */
[----:B------:R-:W-:Y:S02]  /*0990*/  DADD R16, R8, R12 ;  /* 0x0000000008107229 */ /* 0x000fe4000000000c */
[----:B------:R-:W-:-:S06]  /*09a0*/  DFMA R10, R14, R10, -1.5 ;  /* 0xbff800000e0a742b */ /* 0x000fcc000000000a */
[----:B------:R-:W-:Y:S02]  /*09b0*/  DMUL R14, R16, R16 ;  /* 0x00000010100e7228 */ /* 0x000fe40000000000 */
[----:B------:R-:W-:-:S08]  /*09c0*/  DMUL R12, R10, R10 ;  /* 0x0000000a0a0c7228 */ /* 0x000fd00000000000 */
[----:B------:R-:W-:-:S08]  /*09d0*/  DADD R18, R14, R12 ;  /* 0x000000000e127229 */ /* 0x000fd0000000000c */
[----:B------:R-:W-:-:S14]  /*09e0*/  DSETP.LE.AND P1, PT, R18, 4, PT ;  /* 0x401000001200742a */ /* 0x000fdc0003f23000 */
[----:B------:R-:W-:Y:S05]  /*09f0*/  @!P0 BRA P1, `(.L_x_8) ;  /* 0xfffffffc00d48947 */ /* 0x000fea000083ffff */
[----:B------:R-:W-:Y:S05]  /*0a00*/  BSYNC.RECONVERGENT B2 ;  /* 0x0000000000027941 */ /* 0x000fea0003800200 */
.L_x_7:
[C---:B------:R-:W-:Y:S01]  /*0a10*/  ISETP.GE.AND P0, PT, R21.reuse, R3, PT ;  /* 0x000000031500720c */ /* 0x040fe20003f06270 */
[----:B------:R-:W-:Y:S02]  /*0a20*/  IMAD.MOV.U32 R10, RZ, RZ, 0x0 ;  /* 0x00000000ff0a7424 */ /* 0x000fe400078e00ff */
[----:B------:R-:W-:Y:S01]  /*0a30*/  IMAD.MOV.U32 R11, RZ, RZ, -0x40080000 ;  /* 0xbff80000ff0b7424 */ /* 0x000fe200078e00ff */
[----:B------:R-:W-:-:S13]  /*0a40*/  ISETP.LE.OR P0, PT, R21, R0, P0 ;  /* 0x000000001500720c */ /* 0x000fda0000703670 */
[----:B------:R-:W-:Y:S05]  /*0a50*/  @!P0 BRA `(.L_x_9) ;  /* 0x0000000400dc8947 */ /* 0x000fea0003800000 */
[----:B------:R-:W-:Y:S01]  /*0a60*/  ISETP.GE.AND P0, PT, R5, -0x63, PT ;  /* 0xffffff9d0500780c */ /* 0x000fe20003f06270 */
[----:B------:R-:W-:-:S12]  /*0a70*/  IMAD.MOV.U32 R21, RZ, RZ, RZ ;  /* 0x000000ffff157224 */ /* 0x000fd800078e00ff */
[----:B------:R-:W-:Y:S05]  /*0a80*/  @!P0 BRA `(.L_x_10) ;  /* 0x0000000000508947 */ /* 0x000fea0003800000 */
[----:B------:R-:W-:Y:S01]  /*0a90*/  BSSY.RECONVERGENT B2, `(.L_x_10) ;  /* 0x0000013000027945 */ /* 0x000fe20003800200 */
[----:B------:R-:W-:Y:S01]  /*0aa0*/  IMAD.MOV.U32 R21, RZ, RZ, RZ ;  /* 0x000000ffff157224 */ /* 0x000fe200078e00ff */
[----:B------:R-:W-:Y:S02]  /*0ab0*/  CS2R R12, SRZ ;  /* 0x00000000000c7805 */ /* 0x000fe4000001ff00 */
[----:B------:R-:W-:Y:S02]  /*0ac0*/  CS2R R14, SRZ ;  /* 0x00000000000e7805 */ /* 0x000fe4000001ff00 */
[----:B------:R-:W-:Y:S02]  /*0ad0*/  CS2R R10, SRZ ;  /* 0x00000000000a7805 */ /* 0x000fe4000001ff00 */
[----:B------:R-:W-:-:S07]  /*0ae0*/  CS2R R16, SRZ ;  /* 0x0000000000107805 */ /* 0x000fce000001ff00 */
.L_x_11:
[----:B------:R-:W-:Y:S01]  /*0af0*/  DADD R12, R14, -R12 ;  /* 0x000000000e0c7229 */ /* 0x000fe2000000080c */
[----:B------:R-:W-:Y:S01]  /*0b00*/  UMOV UR4, 0xcccccccd ;  /* 0xcccccccd00047882 */ /* 0x000fe20000000000 */
[----:B------:R-:W-:Y:S01]  /*0b10*/  DADD R14, R16, R16 ;  /* 0x00000000100e7229 */ /* 0x000fe20000000010 */
[----:B------:R-:W-:Y:S01]  /*0b20*/  UMOV UR5, 0x3feccccc ;  /* 0x3feccccc00057882 */ /* 0x000fe20000000000 */
[----:B------:R-:W-:-:S04]  /*0b30*/  VIADD R21, R21, 0x1 ;  /* 0x0000000115157836 */ /* 0x000fc80000000000 */
[----:B------:R-:W-:Y:S01]  /*0b40*/  DADD R16, R8, R12 ;  /* 0x0000000008107229 */ /* 0x000fe2000000000c */
[----:B------:R-:W-:Y:S01]  /*0b50*/  ISETP.GE.AND P0, PT, R21, R4, PT ;  /* 0x000000041500720c */ /* 0x000fe20003f06270 */
[----:B------:R-:W-:-:S06]  /*0b60*/  DFMA R10, R14, R10, -UR4 ;  /* 0x800000040e0a7e2b */ /* 0x000fcc000800000a */
[----:B------:R-:W-:Y:S02]  /*0b70*/  DMUL R14, R16, R16 ;  /* 0x00000010100e7228 */ /* 0x000fe40000000000 */
[----:B------:R-:W-:-:S08]  /*0b80*/  DMUL R12, R10, R10 ;  /* 0x0000000a0a0c7228 */ /* 0x000fd00000000000 */
[----:B------:R-:W-:-:S08]  /*0b90*/  DADD R18, R14, R12 ;  /* 0x000000000e127229 */ /* 0x000fd0000000000c */
[----:B------:R-:W-:-:S14]  /*0ba0*/  DSETP.LE.AND P1, PT, R18, 4, PT ;  /* 0x401000001200742a */ /* 0x000fdc0003f23000 */
[----:B------:R-:W-:Y:S05]  /*0bb0*/  @!P0 BRA P1, `(.L_x_11) ;  /* 0xfffffffc00cc8947 */ /* 0x000fea000083ffff */
[----:B------:R-:W-:Y:S05]  /*0bc0*/  BSYNC.RECONVERGENT B2 ;  /* 0x0000000000027941 */ /* 0x000fea0003800200 */
.L_x_10:
[C---:B------:R-:W-:Y:S01]  /*0bd0*/  ISETP.GE.AND P0, PT, R21.reuse, R3, PT ;  /* 0x000000031500720c */ /* 0x040fe20003f06270 */
[----:B------:R-:W-:Y:S01]  /*0be0*/  IMAD.MOV.U32 R10, RZ, RZ, -0x33333333 ;  /* 0xcccccccdff0a7424 */ /* 0x000fe200078e00ff */
[----:B------:R-:W-:Y:S01]  /*0bf0*/  ISETP.GT.AND P1, PT, R21, R0, PT ;  /* 0x000000001500720c */ /* 0x000fe20003f24270 */
[----:B------:R-:W-:-:S12]  /*0c00*/  IMAD.MOV.U32 R11, RZ, RZ, -0x40133334 ;  /* 0xbfecccccff0b7424 */ /* 0x000fd800078e00ff */
[----:B------:R-:W-:Y:S05]  /*0c10*/  @!P0 BRA P1, `(.L_x_9) ;  /* 0x00000004006c8947 */ /* 0x000fea0000800000 */
        /* <DEDUP_REMOVED lines=9> */
.L_x_13:
        /* <DEDUP_REMOVED lines=14> */
.L_x_12:
[C---:B------:R-:W-:Y:S01]  /*0d90*/  ISETP.GE.AND P0, PT, R21.reuse, R3, PT ;  /* 0x000000031500720c */ /* 0x040fe20003f06270 */
[----:B------:R-:W-:Y:S01]  /*0da0*/  IMAD.MOV.U32 R10, RZ, RZ, 0x33333334 ;  /* 0x33333334ff0a7424 */ /* 0x000fe200078e00ff */
        /* <DEDUP_REMOVED lines=12> */
.L_x_15:
[----:B------:R-:W-:Y:S01]  /*0e70*/  DADD R12, R14, -R12 ;  /* 0x000000000e0c7229 */ /* 0x000fe2000000080c */
[----:B------:R-:W-:Y:S01]  /*0e80*/  UMOV UR4, 0x33333334 ;  /* 0x3333333400047882 */ /* 0x000fe20000000000 */
[----:B------:R-:W-:Y:S01]  /*0e90*/  DADD R14, R16, R16 ;  /* 0x00000000100e7229 */ /* 0x000fe20000000010 */
[----:B------:R-:W-:Y:S01]  /*0ea0*/  UMOV UR5, 0x3fd33333 ;  /* 0x3fd3333300057882 */ /* 0x000fe20000000000 */
[----:B------:R-:W-:-:S04]  /*0eb0*/  VIADD R21, R21, 0x1 ;  /* 0x0000000115157836 */ /* 0x000fc80000000000 */
[----:B------:R-:W-:Y:S01]  /*0ec0*/  DADD R16, R8, R12 ;  /* 0x0000000008107229 */ /* 0x000fe2000000000c */
[----:B------:R-:W-:Y:S01]  /*0ed0*/  ISETP.GE.AND P0, PT, R21, R4, PT ;  /* 0x000000041500720c */ /* 0x000fe20003f06270 */
[----:B------:R-:W-:-:S06]  /*0ee0*/  DFMA R10, R14, R10, UR4 ;  /* 0x000000040e0a7e2b */ /* 0x000fcc000800000a */
[----:B------:R-:W-:Y:S02]  /*0ef0*/  DMUL R14, R16, R16 ;  /* 0x00000010100e7228 */ /* 0x000fe40000000000 */
[----:B------:R-:W-:-:S08]  /*0f00*/  DMUL R12, R10, R10 ;  /* 0x0000000a0a0c7228 */ /* 0x000fd00000000000 */
[----:B------:R-:W-:-:S08]  /*0f10*/  DADD R18, R14, R12 ;  /* 0x000000000e127229 */ /* 0x000fd0000000000c */
[----:B------:R-:W-:-:S14]  /*0f20*/  DSETP.LE.AND P1, PT, R18, 4, PT ;  /* 0x401000001200742a */ /* 0x000fdc0003f23000 */
[----:B------:R-:W-:Y:S05]  /*0f30*/  @!P0 BRA P1, `(.L_x_15) ;  /* 0xfffffffc00cc8947 */ /* 0x000fea000083ffff */
[----:B------:R-:W-:Y:S05]  /*0f40*/  BSYNC.RECONVERGENT B2 ;  /* 0x0000000000027941 */ /* 0x000fea0003800200 */
.L_x_14:
[C---:B------:R-:W-:Y:S01]  /*0f50*/  ISETP.GE.AND P0, PT, R21.reuse, R3, PT ;  /* 0x000000031500720c */ /* 0x040fe20003f06270 */
[----:B------:R-:W-:Y:S01]  /*0f60*/  IMAD.MOV.U32 R10, RZ, RZ, 0x33333334 ;  /* 0x33333334ff0a7424 */ /* 0x000fe200078e00ff */
[----:B------:R-:W-:Y:S01]  /*0f70*/  ISETP.GT.AND P1, PT, R21, R0, PT ;  /* 0x000000001500720c */ /* 0x000fe20003f24270 */
[----:B------:R-:W-:-:S12]  /*0f80*/  IMAD.MOV.U32 R11, RZ, RZ, 0x3fd33333 ;  /* 0x3fd33333ff0b7424 */ /* 0x000fd800078e00ff */
        /* <DEDUP_REMOVED lines=10> */
.L_x_17:
        /* <DEDUP_REMOVED lines=14> */
.L_x_16:
[C---:B------:R-:W-:Y:S01]  /*1110*/  ISETP.GE.AND P0, PT, R21.reuse, R3, PT ;  /* 0x000000031500720c */ /* 0x040fe20003f06270 */
[----:B------:R-:W-:Y:S01]  /*1120*/  IMAD.MOV.U32 R10, RZ, RZ, -0x33333334 ;  /* 0xccccccccff0a7424 */ /* 0x000fe200078e00ff */
[----:B------:R-:W-:Y:S01]  /*1130*/  ISETP.GT.AND P1, PT, R21, R0, PT ;  /* 0x000000001500720c */ /* 0x000fe20003f24270 */
[----:B------:R-:W-:-:S12]  /*1140*/  IMAD.MOV.U32 R11, RZ, RZ, 0x3feccccc ;  /* 0x3fecccccff0b7424 */ /* 0x000fd800078e00ff */
[----:B------:R-:W-:Y:S05]  /*1150*/  @!P0 BRA P1, `(.L_x_9) ;  /* 0x00000000001c8947 */ /* 0x000fea0000800000 */
[----:B------:R-:W-:-:S05]  /*1160*/  VIADD R2, R2, 0x1 ;  /* 0x0000000102027836 */ /* 0x000fca0000000000 */
[----:B------:R-:W-:-:S13]  /*1170*/  ISETP.NE.AND P0, PT, R2, 0x5, PT ;  /* 0x000000050200780c */ /* 0x000fda0003f05270 */
[----:B------:R-:W-:Y:S05]  /*1180*/  @P0 BRA `(.L_x_18) ;  /* 0xfffffff400600947 */ /* 0x000fea000383ffff */
[----:B------:R-:W-:Y:S02]  /*1190*/  IMAD.MOV.U32 R10, RZ, RZ, -0x2a561652 ;  /* 0xd5a9e9aeff0a7424 */ /* 0x000fe400078e00ff */
[----:B------:R-:W-:Y:S02]  /*11a0*/  IMAD.MOV.U32 R11, RZ, RZ, 0x3fc0dfab ;  /* 0x3fc0dfabff0b7424 */ /* 0x000fe400078e00ff */
[----:B------:R-:W-:Y:S02]  /*11b0*/  IMAD.MOV.U32 R8, RZ, RZ, 0x43d63cbe ;  /* 0x43d63cbeff087424 */ /* 0x000fe400078e00ff */
[----:B------:R-:W-:-:S07]  /*11c0*/  IMAD.MOV.U32 R9, RZ, RZ, -0x40183412 ;  /* 0xbfe7cbeeff097424 */ /* 0x000fce00078e00ff */
.L_x_9:
[----:B------:R-:W-:Y:S05]  /*11d0*/  BSYNC.RECONVERGENT B0 ;  /* 0x0000000000007941 */ /* 0x000fea0003800200 */
.L_x_4:
[----:B------:R-:W0:Y:S01]  /*11e0*/  S2UR UR5, SR_CgaCtaId ;  /* 0x00000000000579c3 */ /* 0x000e220000008800 */
[----:B------:R-:W-:Y:S02]  /*11f0*/  UMOV UR4, 0x400 ;  /* 0x0000040000047882 */ /* 0x000fe40000000000 */
[----:B0-----:R-:W-:-:S09]  /*1200*/  ULEA UR4, UR5, UR4, 0x18 ;  /* 0x0000000405047291 */ /* 0x001fd2000f8ec0ff */
[----:B------:R0:W-:Y:S03]  /*1210*/  STS.128 [UR4], R8 ;  /* 0x00000008ff007988 */ /* 0x0001e60008000c04 */
.L_x_3:
[----:B------:R-:W-:Y:S05]  /*1220*/  BSYNC.RECONVERGENT B1 ;  /* 0x0000000000017941 */ /* 0x000fea0003800200 */
.L_x_2:
[----:B------:R-:W1:Y:S01]  /*1230*/  LDCU.64 UR4, c[0x0][0x390] ;  /* 0x00007200ff0477ac */ /* 0x000e620008000a00 */
[----:B------:R-:W-:Y:S01]  /*1240*/  BAR.SYNC.DEFER_BLOCKING 0x0 ;  /* 0x0000000000007b1d */ /* 0x000fe20000010000 */
[----:B-1----:R-:W-:-:S04]  /*1250*/  ISETP.GE.AND P0, PT, R6, UR5, PT ;  /* 0x0000000506007c0c */ /* 0x002fc8000bf06270 */
[----:B------:R-:W-:-:S13]  /*1260*/  ISETP.GE.OR P0, PT, R23, UR4, P0 ;  /* 0x0000000417007c0c */ /* 0x000fda0008706670 */
[----:B------:R-:W-:Y:S05]  /*1270*/  @P0 EXIT ;  /* 0x000000000000094d */ /* 0x000fea0003800000 */
[----:B------:R-:W1:Y:S01]  /*1280*/  I2F.F64 R2, UR4 ;  /* 0x0000000400027d12 */ /* 0x000e620008201c00 */
[----:B0-----:R-:W-:Y:S01]  /*1290*/  IMAD.MOV.U32 R8, RZ, RZ, 0x1 ;  /* 0x00000001ff087424 */ /* 0x001fe200078e00ff */
[----:B------:R-:W-:Y:S06]  /*12a0*/  BSSY.RECONVERGENT B0, `(.L_x_19) ;  /* 0x0000017000007945 */ /* 0x000fec0003800200 */
[----:B------:R-:W0:Y:S01]  /*12b0*/  I2F.F64 R12, R23 ;  /* 0x00000017000c7312 */ /* 0x000e220000201c00 */
[----:B-1----:R-:W-:-:S07]  /*12c0*/  DMUL R2, R2, 0.5 ;  /* 0x3fe0000002027828 */ /* 0x002fce0000000000 */
[----:B------:R-:W1:Y:S01]  /*12d0*/  MUFU.RCP64H R9, R3 ;  /* 0x0000000300097308 */ /* 0x000e620000001800 */
[----:B0-----:R-:W-:-:S10]  /*12e0*/  DADD R12, R12, -R2 ;  /* 0x000000000c0c7229 */ /* 0x001fd40000000802 */
[----:B------:R-:W-:Y:S01]  /*12f0*/  FSETP.GEU.AND P1, PT, |R13|, 6.5827683646048100446e-37, PT ;  /* 0x036000000d00780b */ /* 0x000fe20003f2e200 */
[----:B-1----:R-:W-:-:S08]  /*1300*/  DFMA R10, -R2, R8, 1 ;  /* 0x3ff00000020a742b */ /* 0x002fd00000000108 */
[----:B------:R-:W-:-:S08]  /*1310*/  DFMA R10, R10, R10, R10 ;  /* 0x0000000a0a0a722b */ /* 0x000fd0000000000a */
[----:B------:R-:W-:-:S08]  /*1320*/  DFMA R10, R8, R10, R8 ;  /* 0x0000000a080a722b */ /* 0x000fd00000000008 */
[----:B------:R-:W-:-:S08]  /*1330*/  DFMA R8, -R2, R10, 1 ;  /* 0x3ff000000208742b */ /* 0x000fd0000000010a */
[----:B------:R-:W-:-:S08]  /*1340*/  DFMA R8, R10, R8, R10 ;  /* 0x000000080a08722b */ /* 0x000fd0000000000a */
[----:B------:R-:W-:-:S08]  /*1350*/  DMUL R10, R12, R8 ;  /* 0x000000080c0a7228 */ /* 0x000fd00000000000 */
[----:B------:R-:W-:-:S08]  /*1360*/  DFMA R14, -R2, R10, R12 ;  /* 0x0000000a020e722b */ /* 0x000fd0000000010c */
[----:B------:R-:W-:-:S10]  /*1370*/  DFMA R8, R8, R14, R10 ;  /* 0x0000000e0808722b */ /* 0x000fd4000000000a */
[----:B------:R-:W-:-:S05]  /*1380*/  FFMA R0, RZ, R3, R9 ;  /* 0x00000003ff007223 */ /* 0x000fca0000000009 */
[----:B------:R-:W-:-:S13]  /*1390*/  FSETP.GT.AND P0, PT, |R0|, 1.469367938527859385e-39, PT ;  /* 0x001000000000780b */ /* 0x000fda0003f04200 */
[----:B------:R-:W-:Y:S05]  /*13a0*/  @P0 BRA P1, `(.L_x_20) ;  /* 0x0000000000180947 */ /* 0x000fea0000800000 */
[----:B------:R-:W-:Y:S01]  /*13b0*/  IMAD.MOV.U32 R10, RZ, RZ, R2 ;  /* 0x000000ffff0a7224 */ /* 0x000fe200078e0002 */
[----:B------:R-:W-:Y:S01]  /*13c0*/  MOV R22, 0x13f0 ;  /* 0x000013f000167802 */ /* 0x000fe20000000f00 */
[----:B------:R-:W-:-:S07]  /*13d0*/  IMAD.MOV.U32 R11, RZ, RZ, R3 ;  /* 0x000000ffff0b7224 */ /* 0x000fce00078e0003 */
[----:B------:R-:W-:Y:S05]  /*13e0*/  CALL.REL.NOINC `($__internal_0_$__cuda_sm20_div_rn_f64_full) ;  /* 0x0000000800a47944 */ /* 0x000fea0003c00000 */
[----:B------:R-:W-:Y:S02]  /*13f0*/  IMAD.MOV.U32 R8, RZ, RZ, R12 ;  /* 0x000000ffff087224 */ /* 0x000fe400078e000c */
[----:B------:R-:W-:-:S07]  /*1400*/  IMAD.MOV.U32 R9, RZ, RZ, R13 ;  /* 0x000000ffff097224 */ /* 0x000fce00078e000d */
.L_x_20:
[----:B------:R-:W-:Y:S05]  /*1410*/  BSYNC.RECONVERGENT B0 ;  /* 0x0000000000007941 */ /* 0x000fea0003800200 */
.L_x_19:
[----:B------:R-:W0:Y:S01]  /*1420*/  LDCU UR4, c[0x0][0x39c] ;  /* 0x00007380ff0477ac */ /* 0x000e220008000800 */
[----:B------:R-:W1:Y:S01]  /*1430*/  LDC.64 R12, c[0x0][0x398] ;  /* 0x0000e600ff0c7b82 */ /* 0x000e620000000a00 */
[----:B------:R-:W-:Y:S01]  /*1440*/  IMAD.MOV.U32 R2, RZ, RZ, 0x1 ;  /* 0x00000001ff027424 */ /* 0x000fe200078e00ff */
[----:B------:R-:W-:Y:S01]  /*1450*/  FSETP.GEU.AND P1, PT, |R9|, 6.5827683646048100446e-37, PT ;  /* 0x036000000900780b */ /* 0x000fe20003f2e200 */
[----:B------:R-:W-:Y:S01]  /*1460*/  BSSY.RECONVERGENT B0, `(.L_x_21) ;  /* 0x0000016000007945 */ /* 0x000fe20003800200 */
[----:B0-----:R-:W1:Y:S03]  /*1470*/  MUFU.RCP64H R3, UR4 ;  /* 0x0000000400037d08 */ /* 0x001e660008001800 */
[----:B-1----:R-:W-:-:S08]  /*1480*/  DFMA R10, R2, -R12, 1 ;  /* 0x3ff00000020a742b */ /* 0x002fd0000000080c */
[----:B------:R-:W-:-:S08]  /*1490*/  DFMA R10, R10, R10, R10 ;  /* 0x0000000a0a0a722b */ /* 0x000fd0000000000a */
[----:B------:R-:W-:-:S08]  /*14a0*/  DFMA R10, R2, R10, R2 ;  /* 0x0000000a020a722b */ /* 0x000fd00000000002 */
[----:B------:R-:W-:-:S08]  /*14b0*/  DFMA R2, R10, -R12, 1 ;  /* 0x3ff000000a02742b */ /* 0x000fd0000000080c */
[----:B------:R-:W-:-:S08]  /*14c0*/  DFMA R2, R10, R2, R10 ;  /* 0x000000020a02722b */ /* 0x000fd0000000000a */
[----:B------:R-:W-:-:S08]  /*14d0*/  DMUL R10, R2, R8 ;  /* 0x00000008020a7228 */ /* 0x000fd00000000000 */
[----:B------:R-:W-:-:S08]  /*14e0*/  DFMA R12, R10, -R12, R8 ;  /* 0x8000000c0a0c722b */ /* 0x000fd00000000008 */
[----:B------:R-:W-:-:S10]  /*14f0*/  DFMA R2, R2, R12, R10 ;  /* 0x0000000c0202722b */ /* 0x000fd4000000000a */
[----:B------:R-:W-:-:S05]  /*1500*/  FFMA R0, RZ, UR4, R3 ;  /* 0x00000004ff007c23 */ /* 0x000fca0008000003 */
[----:B------:R-:W-:-:S13]  /*1510*/  FSETP.GT.AND P0, PT, |R0|, 1.469367938527859385e-39, PT ;  /* 0x001000000000780b */ /* 0x000fda0003f04200 */
[----:B------:R-:W-:Y:S05]  /*1520*/  @P0 BRA P1, `(.L_x_22) ;  /* 0x0000000000240947 */ /* 0x000fea0000800000 */
[----:B------:R-:W0:Y:S01]  /*1530*/  LDCU.64 UR4, c[0x0][0x398] ;  /* 0x00007300ff0477ac */ /* 0x000e220008000a00 */
[----:B------:R-:W-:Y:S01]  /*1540*/  IMAD.MOV.U32 R12, RZ, RZ, R8 ;  /* 0x000000ffff0c7224 */ /* 0x000fe200078e0008 */
[----:B------:R-:W-:Y:S01]  /*1550*/  MOV R22, 0x15a0 ;  /* 0x000015a000167802 */ /* 0x000fe20000000f00 */
[----:B------:R-:W-:Y:S02]  /*1560*/  IMAD.MOV.U32 R13, RZ, RZ, R9 ;  /* 0x000000ffff0d7224 */ /* 0x000fe400078e0009 */
[----:B0-----:R-:W-:Y:S02]  /*1570*/  IMAD.U32 R10, RZ, RZ, UR4 ;  /* 0x00000004ff0a7e24 */ /* 0x001fe4000f8e00ff */
[----:B------:R-:W-:-:S07]  /*1580*/  IMAD.U32 R11, RZ, RZ, UR5 ;  /* 0x00000005ff0b7e24 */ /* 0x000fce000f8e00ff */
[----:B------:R-:W-:Y:S05]  /*1590*/  CALL.REL.NOINC `($__internal_0_$__cuda_sm20_div_rn_f64_full) ;  /* 0x0000000800387944 */ /* 0x000fea0003c00000 */
[----:B------:R-:W-:Y:S02]  /*15a0*/  IMAD.MOV.U32 R2, RZ, RZ, R12 ;  /* 0x000000ffff027224 */ /* 0x000fe400078e000c */
[----:B------:R-:W-:-:S07]  /*15b0*/  IMAD.MOV.U32 R3, RZ, RZ, R13 ;  /* 0x000000ffff037224 */ /* 0x000fce00078e000d */
.L_x_22:
[----:B------:R-:W-:Y:S05]  /*15c0*/  BSYNC.RECONVERGENT B0 ;  /* 0x0000000000007941 */ /* 0x000fea0003800200 */
.L_x_21:
[----:B------:R-:W0:Y:S01]  /*15d0*/  LDCU UR4, c[0x0][0x394] ;  /* 0x00007280ff0477ac */ /* 0x000e220008000800 */
[----:B------:R-:W-:Y:S01]  /*15e0*/  IMAD.MOV.U32 R8, RZ, RZ, 0x1 ;  /* 0x00000001ff087424 */ /* 0x000fe200078e00ff */
[----:B------:R-:W-:Y:S01]  /*15f0*/  BSSY.RECONVERGENT B0, `(.L_x_23) ;  /* 0x0000016000007945 */ /* 0x000fe20003800200 */
[----:B0-----:R-:W0:Y:S02]  /*1600*/  I2F.F64.U32 R10, UR4 ;  /* 0x00000004000a7d12 */ /* 0x001e240008201800 */
[----:B0-----:R-:W-:-:S06]  /*1610*/  DMUL R10, R10, 0.5 ;  /* 0x3fe000000a0a7828 */ /* 0x001fcc0000000000 */
[----:B------:R-:W0:Y:S02]  /*1620*/  MUFU.RCP64H R9, R11 ;  /* 0x0000000b00097308 */ /* 0x000e240000001800 */
[----:B0-----:R-:W-:-:S08]  /*1630*/  DFMA R12, -R10, R8, 1 ;  /* 0x3ff000000a0c742b */ /* 0x001fd00000000108 */
[----:B------:R-:W-:Y:S02]  /*1640*/  DFMA R14, R12, R12, R12 ;  /* 0x0000000c0c0e722b */ /* 0x000fe4000000000c */
[----:B------:R-:W0:Y:S06]  /*1650*/  I2F.F64.U32 R12, R6 ;  /* 0x00000006000c7312 */ /* 0x000e2c0000201800 */
[----:B------:R-:W-:-:S08]  /*1660*/  DFMA R14, R8, R14, R8 ;  /* 0x0000000e080e722b */ /* 0x000fd00000000008 */
[----:B------:R-:W-:Y:S02]  /*1670*/  DFMA R8, -R10, R14, 1 ;  /* 0x3ff000000a08742b */ /* 0x000fe4000000010e */
[----:B0-----:R-:W-:-:S06]  /*1680*/  DADD R12, R12, -R10 ;  /* 0x000000000c0c7229 */ /* 0x001fcc000000080a */
[----:B------:R-:W-:-:S04]  /*1690*/  DFMA R8, R14, R8, R14 ;  /* 0x000000080e08722b */ /* 0x000fc8000000000e */
[----:B------:R-:W-:-:S04]  /*16a0*/  FSETP.GEU.AND P1, PT, |R13|, 6.5827683646048100446e-37, PT ;  /* 0x036000000d00780b */ /* 0x000fc80003f2e200 */
[----:B------:R-:W-:-:S08]  /*16b0*/  DMUL R14, R12, R8 ;  /* 0x000000080c0e7228 */ /* 0x000fd00000000000 */
[----:B------:R-:W-:-:S08]  /*16c0*/  DFMA R16, -R10, R14, R12 ;  /* 0x0000000e0a10722b */ /* 0x000fd0000000010c */
[----:B------:R-:W-:-:S10]  /*16d0*/  DFMA R8, R8, R16, R14 ;  /* 0x000000100808722b */ /* 0x000fd4000000000e */
[----:B------:R-:W-:-:S05]  /*16e0*/  FFMA R0, RZ, R11, R9 ;  /* 0x0000000bff007223 */ /* 0x000fca0000000009 */
[----:B------:R-:W-:-:S13]  /*16f0*/  FSETP.GT.AND P0, PT, |R0|, 1.469367938527859385e-39, PT ;  /* 0x001000000000780b */ /* 0x000fda0003f04200 */
[----:B------:R-:W-:Y:S05]  /*1700*/  @P0 BRA P1, `(.L_x_24) ;  /* 0x0000000000100947 */ /* 0x000fea0000800000 */
[----:B------:R-:W-:-:S07]  /*1710*/  MOV R22, 0x1730 ;  /* 0x0000173000167802 */ /* 0x000fce0000000f00 */
[----:B------:R-:W-:Y:S05]  /*1720*/  CALL.REL.NOINC `($__internal_0_$__cuda_sm20_div_rn_f64_full) ;  /* 0x0000000400d47944 */ /* 0x000fea0003c00000 */
[----:B------:R-:W-:Y:S02]  /*1730*/  IMAD.MOV.U32 R8, RZ, RZ, R12 ;  /* 0x000000ffff087224 */ /* 0x000fe400078e000c */
[----:B------:R-:W-:-:S07]  /*1740*/  IMAD.MOV.U32 R9, RZ, RZ, R13 ;  /* 0x000000ffff097224 */ /* 0x000fce00078e000d */
.L_x_24:
[----:B------:R-:W-:Y:S05]  /*1750*/  BSYNC.RECONVERGENT B0 ;  /* 0x0000000000007941 */ /* 0x000fea0003800200 */
.L_x_23:
        /* <DEDUP_REMOVED lines=24> */
.L_x_26:
[----:B------:R-:W-:Y:S05]  /*18e0*/  BSYNC.RECONVERGENT B0 ;  /* 0x0000000000007941 */ /* 0x000fea0003800200 */
.L_x_25:
[----:B------:R-:W-:Y:S01]  /*18f0*/  ISETP.GE.AND P0, PT, R5, -0x63, PT ;  /* 0xffffff9d0500780c */ /* 0x000fe20003f06270 */
[----:B------:R-:W-:-:S12]  /*1900*/  IMAD.MOV.U32 R5, RZ, RZ, RZ ;  /* 0x000000ffff057224 */ /* 0x000fd800078e00ff */
[----:B------:R-:W-:Y:S05]  /*1910*/  @!P0 BRA `(.L_x_27) ;  /* 0x0000000000608947 */ /* 0x000fea0003800000 */
[----:B------:R-:W0:Y:S01]  /*1920*/  S2UR UR5, SR_CgaCtaId ;  /* 0x00000000000579c3 */ /* 0x000e220000008800 */
[----:B------:R-:W-:Y:S01]  /*1930*/  UMOV UR4, 0x400 ;  /* 0x0000040000047882 */ /* 0x000fe20000000000 */
[----:B------:R-:W-:Y:S01]  /*1940*/  BSSY.RECONVERGENT B0, `(.L_x_27) ;  /* 0x0000015000007945 */ /* 0x000fe20003800200 */
[----:B------:R-:W-:Y:S01]  /*1950*/  IMAD.MOV.U32 R5, RZ, RZ, RZ ;  /* 0x000000ffff057224 */ /* 0x000fe200078e00ff */
[----:B------:R-:W-:Y:S02]  /*1960*/  CS2R R14, SRZ ;  /* 0x00000000000e7805 */ /* 0x000fe4000001ff00 */
[----:B------:R-:W-:Y:S01]  /*1970*/  CS2R R16, SRZ ;  /* 0x0000000000107805 */ /* 0x000fe2000001ff00 */
[----:B0-----:R-:W-:-:S09]  /*1980*/  ULEA UR4, UR5, UR4, 0x18 ;  /* 0x0000000405047291 */ /* 0x001fd2000f8ec0ff */
[----:B------:R-:W0:Y:S02]  /*1990*/  LDS.128 R8, [UR4] ;  /* 0x00000004ff087984 */ /* 0x000e240008000c00 */
[----:B0-----:R-:W-:Y:S02]  /*19a0*/  DADD R10, R12, R10 ;  /* 0x000000000c0a7229 */ /* 0x001fe4000000000a */
[----:B------:R-:W-:Y:S01]  /*19b0*/  DADD R8, R8, R2 ;  /* 0x0000000008087229 */ /* 0x000fe20000000002 */
[----:B------:R-:W-:Y:S02]  /*19c0*/  CS2R R12, SRZ ;  /* 0x00000000000c7805 */ /* 0x000fe4000001ff00 */
[----:B------:R-:W-:-:S08]  /*19d0*/  CS2R R2, SRZ ;  /* 0x0000000000027805 */ /* 0x000fd0000001ff00 */
.L_x_28:
[----:B------:R-:W-:Y:S01]  /*19e0*/  DADD R12, R14, -R12 ;  /* 0x000000000e0c7229 */ /* 0x000fe2000000080c */
[----:B------:R-:W-:Y:S01]  /*19f0*/  VIADD R5, R5, 0x1 ;  /* 0x0000000105057836 */ /* 0x000fe20000000000 */
[----:B------:R-:W-:-:S04]  /*1a00*/  DADD R14, R16, R16 ;  /* 0x00000000100e7229 */ /* 0x000fc80000000010 */
[----:B------:R-:W-:Y:S02]  /*1a10*/  ISETP.GE.AND P0, PT, R5, R4, PT ;  /* 0x000000040500720c */ /* 0x000fe40003f06270 */
[----:B------:R-:W-:Y:S02]  /*1a20*/  DADD R16, R8, R12 ;  /* 0x0000000008107229 */ /* 0x000fe4000000000c */
[----:B------:R-:W-:-:S06]  /*1a30*/  DFMA R2, R14, R2, R10 ;  /* 0x000000020e02722b */ /* 0x000fcc000000000a */
[----:B------:R-:W-:Y:S02]  /*1a40*/  DMUL R14, R16, R16 ;  /* 0x00000010100e7228 */ /* 0x000fe40000000000 */
[----:B------:R-:W-:-:S08]  /*1a50*/  DMUL R12, R2, R2 ;  /* 0x00000002020c7228 */ /* 0x000fd00000000000 */
[----:B------:R-:W-:-:S08]  /*1a60*/  DADD R18, R14, R12 ;  /* 0x000000000e127229 */ /* 0x000fd0000000000c */
[----:B------:R-:W-:-:S14]  /*1a70*/  DSETP.LE.AND P1, PT, R18, 4, PT ;  /* 0x401000001200742a */ /* 0x000fdc0003f23000 */
[----:B------:R-:W-:Y:S05]  /*1a80*/  @!P0 BRA P1, `(.L_x_28) ;  /* 0xfffffffc00d48947 */ /* 0x000fea000083ffff */
[----:B------:R-:W-:Y:S05]  /*1a90*/  BSYNC.RECONVERGENT B0 ;  /* 0x0000000000007941 */ /* 0x000fea0003800200 */
.L_x_27:
[----:B------:R-:W0:Y:S01]  /*1aa0*/  LDCU UR4, c[0x0][0x390] ;  /* 0x00007200ff0477ac */ /* 0x000e220008000800 */
[----:B------:R-:W-:Y:S01]  /*1ab0*/  ISETP.NE.AND P0, PT, R5, R4, PT ;  /* 0x000000040500720c */ /* 0x000fe20003f05270 */
[----:B------:R-:W-:Y:S01]  /*1ac0*/  BSSY.RECONVERGENT B0, `(.L_x_29) ;  /* 0x0000037000007945 */ /* 0x000fe20003800200 */
[----:B------:R-:W1:Y:S11]  /*1ad0*/  LDCU.64 UR6, c[0x0][0x388] ;  /* 0x00007100ff0677ac */ /* 0x000e760008000a00 */
[----:B------:R-:W2:Y:S01]  /*1ae0*/  @!P0 LDC.U8 R3, c[0x0][0x3a4] ;  /* 0x0000e900ff038b82 */ /* 0x000ea20000000000 */
[----:B0-----:R-:W-:Y:S01]  /*1af0*/  IMAD R6, R6, UR4, R23 ;  /* 0x0000000406067c24 */ /* 0x001fe2000f8e0217 */
[----:B------:R-:W2:Y:S06]  /*1b00*/  LDCU.64 UR4, c[0x0][0x358] ;  /* 0x00006b00ff0477ac */ /* 0x000eac0008000a00 */
[----:B------:R-:W0:Y:S01]  /*1b10*/  @!P0 LDC.U8 R11, c[0x0][0x3a8] ;  /* 0x0000ea00ff0b8b82 */ /* 0x000e220000000000 */
[----:B------:R-:W-:-:S05]  /*1b20*/  IMAD.SHL.U32 R6, R6, 0x4, RZ ;  /* 0x0000000406067824 */ /* 0x000fca00078e00ff */
[----:B-1----:R-:W-:-:S04]  /*1b30*/  IADD3 R8, P1, PT, R6, UR6, RZ ;  /* 0x0000000606087c10 */ /* 0x002fc8000ff3e0ff */
[----:B------:R-:W-:-:S05]  /*1b40*/  LEA.HI.X.SX32 R9, R6, UR7, 0x1, P1 ;  /* 0x0000000706097c11 */ /* 0x000fca00088f0eff */
[----:B--2---:R1:W-:Y:S04]  /*1b50*/  @!P0 STG.E.U8 desc[UR4][R8.64], R3 ;  /* 0x0000000308008986 */ /* 0x0043e8000c101104 */
[----:B0-----:R1:W-:Y:S01]  /*1b60*/  @!P0 STG.E.U8 desc[UR4][R8.64+0x1], R11 ;  /* 0x0000010b08008986 */ /* 0x0013e2000c101104 */
[----:B------:R-:W-:Y:S05]  /*1b70*/  @!P0 BRA `(.L_x_30) ;  /* 0x0000000000ac8947 */ /* 0x000fea0003800000 */
[----:B------:R-:W-:Y:S01]  /*1b80*/  I2FP.F32.S32 R7, R4 ;  /* 0x0000000400077245 */ /* 0x000fe20000201400 */
[----:B------:R-:W-:Y:S01]  /*1b90*/  BSSY.RECONVERGENT B1, `(.L_x_31) ;  /* 0x000000d000017945 */ /* 0x000fe20003800200 */
[----:B------:R-:W-:Y:S02]  /*1ba0*/  I2FP.F32.U32 R0, R5 ;  /* 0x0000000500007245 */ /* 0x000fe40000201000 */
[----:B------:R-:W1:Y:S08]  /*1bb0*/  MUFU.RCP R2, R7 ;  /* 0x0000000700027308 */ /* 0x000e700000001000 */
[----:B------:R-:W0:Y:S01]  /*1bc0*/  FCHK P0, R0, R7 ;  /* 0x0000000700007302 */ /* 0x000e220000000000 */
[----:B-1----:R-:W-:-:S04]  /*1bd0*/  FFMA R3, -R7, R2, 1 ;  /* 0x3f80000007037423 */ /* 0x002fc80000000102 */
[----:B------:R-:W-:-:S04]  /*1be0*/  FFMA R3, R2, R3, R2 ;  /* 0x0000000302037223 */ /* 0x000fc80000000002 */
[----:B------:R-:W-:-:S04]  /*1bf0*/  FFMA R2, R0, R3, RZ ;  /* 0x0000000300027223 */ /* 0x000fc800000000ff */
[----:B------:R-:W-:-:S04]  /*1c00*/  FFMA R4, -R7, R2, R0 ;  /* 0x0000000207047223 */ /* 0x000fc80000000100 */
[----:B------:R-:W-:Y:S01]  /*1c10*/  FFMA R2, R3, R4, R2 ;  /* 0x0000000403027223 */ /* 0x000fe20000000002 */
[----:B0-----:R-:W-:Y:S06]  /*1c20*/  @!P0 BRA `(.L_x_32) ;  /* 0x00000000000c8947 */ /* 0x001fec0003800000 */
[----:B------:R-:W-:-:S07]  /*1c30*/  MOV R2, 0x1c50 ;  /* 0x00001c5000027802 */ /* 0x000fce0000000f00 */
[----:B------:R-:W-:Y:S05]  /*1c40*/  CALL.REL.NOINC `($__internal_1_$__cuda_sm3x_div_rn_noftz_f32_slowpath) ;  /* 0x0000000800007944 */ /* 0x000fea0003c00000 */
[----:B------:R-:W-:-:S07]  /*1c50*/  IMAD.MOV.U32 R2, RZ, RZ, R0 ;  /* 0x000000ffff027224 */ /* 0x000fce00078e0000 */
.L_x_32:
[----:B------:R-:W-:Y:S05]  /*1c60*/  BSYNC.RECONVERGENT B1 ;  /* 0x0000000000017941 */ /* 0x000fea0003800200 */
.L_x_31:
[----:B------:R-:W-:Y:S02]  /*1c70*/  IMAD.MOV.U32 R3, RZ, RZ, 0x40c90fd0 ;  /* 0x40c90fd0ff037424 */ /* 0x000fe400078e00ff */
[C---:B------:R-:W-:Y:S01]  /*1c80*/  FMUL R0, R2.reuse, 3.141590118408203125 ;  /* 0x40490fd002007820 */ /* 0x040fe20000400000 */
[----:B------:R-:W-:Y:S01]  /*1c90*/  IMAD.MOV.U32 R5, RZ, RZ, 0x4116cbdc ;  /* 0x4116cbdcff057424 */ /* 0x000fe200078e00ff */
[----:B------:R-:W0:Y:S01]  /*1ca0*/  LDC R13, c[0x0][0x3a4] ;  /* 0x0000e900ff0d7b82 */ /* 0x000e220000000800 */
[----:B------:R-:W-:Y:S01]  /*1cb0*/  FFMA R3, R2, R3, 1.0471999645233154297 ;  /* 0x3f860aa602037423 */ /* 0x000fe20000000003 */
[----:B------:R-:W-:Y:S01]  /*1cc0*/  FMUL.RZ R10, R0, 0.15915493667125701904 ;  /* 0x3e22f983000a7820 */ /* 0x000fe2000040c000 */
[C---:B------:R-:W-:Y:S01]  /*1cd0*/  FFMA R4, R2.reuse, R5, 2.0943999290466308594 ;  /* 0x40060aa602047423 */ /* 0x040fe20000000005 */
[----:B------:R-:W-:Y:S01]  /*1ce0*/  FADD R5, -R2, 1 ;  /* 0x3f80000002057421 */ /* 0x000fe20000000100 */
[----:B------:R-:W-:Y:S01]  /*1cf0*/  FMUL.RZ R11, R3, 0.15915493667125701904 ;  /* 0x3e22f983030b7820 */ /* 0x000fe2000040c000 */
[----:B------:R-:W1:Y:S01]  /*1d00*/  MUFU.SIN R0, R10 ;  /* 0x0000000a00007308 */ /* 0x000e620000000400 */
[----:B------:R-:W-:Y:S01]  /*1d10*/  FMUL.RZ R12, R4, 0.15915493667125701904 ;  /* 0x3e22f983040c7820 */ /* 0x000fe2000040c000 */
[----:B------:R-:W2:Y:S06]  /*1d20*/  LDC.64 R6, c[0x0][0x3a8] ;  /* 0x0000ea00ff067b82 */ /* 0x000eac0000000a00 */
[----:B------:R-:W3:Y:S08]  /*1d30*/  MUFU.SIN R3, R11 ;  /* 0x0000000b00037308 */ /* 0x000ef00000000400 */
[----:B------:R-:W4:Y:S01]  /*1d40*/  MUFU.SIN R2, R12 ;  /* 0x0000000c00027308 */ /* 0x000f220000000400 */
[----:B-1----:R-:W-:-:S04]  /*1d50*/  FMUL R0, R0, 255 ;  /* 0x437f000000007820 */ /* 0x002fc80000400000 */
[----:B------:R-:W-:Y:S01]  /*1d60*/  FMUL R0, R0, R5 ;  /* 0x0000000500007220 */ /* 0x000fe20000400000 */
[----:B---3--:R-:W-:-:S05]  /*1d70*/  FMUL R3, R3, 255 ;  /* 0x437f000003037820 */ /* 0x008fca0000400000 */
[----:B------:R-:W0:Y:S01]  /*1d80*/  F2I.TRUNC.NTZ R0, R0 ;  /* 0x0000000000007305 */ /* 0x000e22000020f100 */
[----:B------:R-:W-:Y:S01]  /*1d90*/  FMUL R4, R3, R5 ;  /* 0x0000000503047220 */ /* 0x000fe20000400000 */
[----:B----4-:R-:W-:-:S06]  /*1da0*/  FMUL R2, R2, 255 ;  /* 0x437f000002027820 */ /* 0x010fcc0000400000 */
[----:B------:R-:W2:Y:S01]  /*1db0*/  F2I.TRUNC.NTZ R11, R4 ;  /* 0x00000004000b7305 */ /* 0x000ea2000020f100 */
[----:B------:R-:W-:Y:S01]  /*1dc0*/  FMUL R2, R2, R5 ;  /* 0x0000000502027220 */ /* 0x000fe20000400000 */
[----:B0-----:R-:W-:-:S06]  /*1dd0*/  VIADDMNMX R3, R0, R13, 0xff, PT ;  /* 0x000000ff00037446 */ /* 0x001fcc000380010d */
[----:B------:R-:W0:Y:S01]  /*1de0*/  F2I.TRUNC.NTZ R2, R2 ;  /* 0x0000000200027305 */ /* 0x000e22000020f100 */
[----:B------:R3:W-:Y:S01]  /*1df0*/  STG.E.U8 desc[UR4][R8.64], R3 ;  /* 0x0000000308007986 */ /* 0x0007e2000c101104 */
[----:B--2---:R-:W-:-:S05]  /*1e00*/  VIADDMNMX R11, R11, R6, 0xff, PT ;  /* 0x000000ff0b0b7446 */ /* 0x004fca0003800106 */
[----:B------:R3:W-:Y:S01]  /*1e10*/  STG.E.U8 desc[UR4][R8.64+0x1], R11 ;  /* 0x0000010b08007986 */ /* 0x0007e2000c101104 */
[----:B0-----:R-:W-:-:S07]  /*1e20*/  VIADDMNMX R7, R2, R7, 0xff, PT ;  /* 0x000000ff02077446 */ /* 0x001fce0003800107 */
.L_x_30:
[----:B------:R-:W-:Y:S05]  /*1e30*/  BSYNC.RECONVERGENT B0 ;  /* 0x0000000000007941 */ /* 0x000fea0003800200 */
.L_x_29:
[----:B------:R-:W-:Y:S01]  /*1e40*/  IMAD.MOV.U32 R4, RZ, RZ, 0xff ;  /* 0x000000ffff047424 */ /* 0x000fe200078e00ff */
[----:B------:R-:W-:Y:S04]  /*1e50*/  STG.E.U8 desc[UR4][R8.64+0x2], R7 ;  /* 0x0000020708007986 */ /* 0x000fe8000c101104 */
[----:B------:R-:W-:Y:S01]  /*1e60*/  STG.E.U8 desc[UR4][R8.64+0x3], R4 ;  /* 0x0000030408007986 */ /* 0x000fe2000c101104 */
[----:B------:R-:W-:Y:S05]  /*1e70*/  EXIT ;  /* 0x000000000000794d */ /* 0x000fea0003800000 */
        .weak           $__internal_0_$__cuda_sm20_div_rn_f64_full
        .type           $__internal_0_$__cuda_sm20_div_rn_f64_full,@function
        .size           $__internal_0_$__cuda_sm20_div_rn_f64_full,($__internal_1_$__cuda_sm3x_div_rn_noftz_f32_slowpath - $__internal_0_$__cuda_sm20_div_rn_f64_full)
$__internal_0_$__cuda_sm20_div_rn_f64_full:
[C---:B------:R-:W-:Y:S01]  /*1e80*/  FSETP.GEU.AND P0, PT, |R11|.reuse, 1.469367938527859385e-39, PT ;  /* 0x001000000b00780b */ /* 0x040fe20003f0e200 */
[----:B------:R-:W-:Y:S01]  /*1e90*/  IMAD.MOV.U32 R14, RZ, RZ, 0x1 ;  /* 0x00000001ff0e7424 */ /* 0x000fe200078e00ff */
[----:B------:R-:W-:Y:S01]  /*1ea0*/  LOP3.LUT R8, R11, 0x800fffff, RZ, 0xc0, !PT ;  /* 0x800fffff0b087812 */ /* 0x000fe200078ec0ff */
[----:B------:R-:W-:Y:S01]  /*1eb0*/  IMAD.MOV.U32 R25, RZ, RZ, 0x1ca00000 ;  /* 0x1ca00000ff197424 */ /* 0x000fe200078e00ff */
[C---:B------:R-:W-:Y:S01]  /*1ec0*/  FSETP.GEU.AND P3, PT, |R13|.reuse, 1.469367938527859385e-39, PT ;  /* 0x001000000d00780b */ /* 0x040fe20003f6e200 */
[----:B------:R-:W-:Y:S01]  /*1ed0*/  BSSY.RECONVERGENT B3, `(.L_x_33) ;  /* 0x0000052000037945 */ /* 0x000fe20003800200 */
[----:B------:R-:W-:Y:S01]  /*1ee0*/  LOP3.LUT R9, R8, 0x3ff00000, RZ, 0xfc, !PT ;  /* 0x3ff0000008097812 */ /* 0x000fe200078efcff */
[----:B------:R-:W-:Y:S01]  /*1ef0*/  IMAD.MOV.U32 R8, RZ, RZ, R10 ;  /* 0x000000ffff087224 */ /* 0x000fe200078e000a */
[----:B------:R-:W-:Y:S02]  /*1f00*/  LOP3.LUT R24, R13, 0x7ff00000, RZ, 0xc0, !PT ;  /* 0x7ff000000d187812 */ /* 0x000fe400078ec0ff */
[----:B------:R-:W-:-:S03]  /*1f10*/  LOP3.LUT R27, R11, 0x7ff00000, RZ, 0xc0, !PT ;  /* 0x7ff000000b1b7812 */ /* 0x000fc600078ec0ff */
[----:B------:R-:W-:Y:S01]  /*1f20*/  @!P0 DMUL R8, R10, 8.98846567431157953865e+307 ;  /* 0x7fe000000a088828 */ /* 0x000fe20000000000 */
[----:B------:R-:W-:-:S03]  /*1f30*/  ISETP.GE.U32.AND P2, PT, R24, R27, PT ;  /* 0x0000001b1800720c */ /* 0x000fc60003f46070 */
[----:B------:R-:W-:Y:S02]  /*1f40*/  @!P3 LOP3.LUT R17, R11, 0x7ff00000, RZ, 0xc0, !PT ;  /* 0x7ff000000b11b812 */ /* 0x000fe400078ec0ff */
[----:B------:R-:W0:Y:S02]  /*1f50*/  MUFU.RCP64H R15, R9 ;  /* 0x00000009000f7308 */ /* 0x000e240000001800 */
[----:B------:R-:W-:Y:S02]  /*1f60*/  @!P3 ISETP.GE.U32.AND P4, PT, R24, R17, PT ;  /* 0x000000111800b20c */ /* 0x000fe40003f86070 */
[----:B------:R-:W-:Y:S02]  /*1f70*/  @!P0 LOP3.LUT R27, R9, 0x7ff00000, RZ, 0xc0, !PT ;  /* 0x7ff00000091b8812 */ /* 0x000fe400078ec0ff */
[----:B------:R-:W-:-:S04]  /*1f80*/  @!P3 SEL R17, R25, 0x63400000, !P4 ;  /* 0x634000001911b807 */ /* 0x000fc80006000000 */
[----:B------:R-:W-:-:S04]  /*1f90*/  @!P3 LOP3.LUT R20, R17, 0x80000000, R13, 0xf8, !PT ;  /* 0x800000001114b812 */ /* 0x000fc800078ef80d */
[----:B------:R-:W-:Y:S01]  /*1fa0*/  @!P3 LOP3.LUT R21, R20, 0x100000, RZ, 0xfc, !PT ;  /* 0x001000001415b812 */ /* 0x000fe200078efcff */
[----:B------:R-:W-:Y:S01]  /*1fb0*/  @!P3 IMAD.MOV.U32 R20, RZ, RZ, RZ ;  /* 0x000000ffff14b224 */ /* 0x000fe200078e00ff */
[----:B0-----:R-:W-:-:S08]  /*1fc0*/  DFMA R18, R14, -R8, 1 ;  /* 0x3ff000000e12742b */ /* 0x001fd00000000808 */
[----:B------:R-:W-:-:S08]  /*1fd0*/  DFMA R18, R18, R18, R18 ;  /* 0x000000121212722b */ /* 0x000fd00000000012 */
[----:B------:R-:W-:Y:S01]  /*1fe0*/  DFMA R18, R14, R18, R14 ;  /* 0x000000120e12722b */ /* 0x000fe2000000000e */
[----:B------:R-:W-:Y:S01]  /*1ff0*/  SEL R15, R25, 0x63400000, !P2 ;  /* 0x63400000190f7807 */ /* 0x000fe20005000000 */
[----:B------:R-:W-:-:S03]  /*2000*/  IMAD.MOV.U32 R14, RZ, RZ, R12 ;  /* 0x000000ffff0e7224 */ /* 0x000fc600078e000c */
[----:B------:R-:W-:-:S03]  /*2010*/  LOP3.LUT R15, R15, 0x800fffff, R13, 0xf8, !PT ;  /* 0x800fffff0f0f7812 */ /* 0x000fc600078ef80d */
[----:B------:R-:W-:-:S03]  /*2020*/  DFMA R16, R18, -R8, 1 ;  /* 0x3ff000001210742b */ /* 0x000fc60000000808 */
[----:B------:R-:W-:-:S05]  /*2030*/  @!P3 DFMA R14, R14, 2, -R20 ;  /* 0x400000000e0eb82b */ /* 0x000fca0000000814 */
[----:B------:R-:W-:-:S08]  /*2040*/  DFMA R16, R18, R16, R18 ;  /* 0x000000101210722b */ /* 0x000fd00000000012 */
[----:B------:R-:W-:-:S08]  /*2050*/  DMUL R18, R16, R14 ;  /* 0x0000000e10127228 */ /* 0x000fd00000000000 */
[----:B------:R-:W-:-:S08]  /*2060*/  DFMA R20, R18, -R8, R14 ;  /* 0x800000081214722b */ /* 0x000fd0000000000e */
[----:B------:R-:W-:Y:S01]  /*2070*/  DFMA R20, R16, R20, R18 ;  /* 0x000000141014722b */ /* 0x000fe20000000012 */
[----:B------:R-:W-:Y:S01]  /*2080*/  IMAD.MOV.U32 R18, RZ, RZ, R24 ;  /* 0x000000ffff127224 */ /* 0x000fe200078e0018 */
[----:B------:R-:W-:Y:S01]  /*2090*/  @!P3 LOP3.LUT R18, R15, 0x7ff00000, RZ, 0xc0, !PT ;  /* 0x7ff000000f12b812 */ /* 0x000fe200078ec0ff */
[----:B------:R-:W-:-:S04]  /*20a0*/  VIADD R17, R27, 0xffffffff ;  /* 0xffffffff1b117836 */ /* 0x000fc80000000000 */
[----:B------:R-:W-:-:S05]  /*20b0*/  VIADD R16, R18, 0xffffffff ;  /* 0xffffffff12107836 */ /* 0x000fca0000000000 */
[----:B------:R-:W-:-:S04]  /*20c0*/  ISETP.GT.U32.AND P0, PT, R16, 0x7feffffe, PT ;  /* 0x7feffffe1000780c */ /* 0x000fc80003f04070 */
[----:B------:R-:W-:-:S13]  /*20d0*/  ISETP.GT.U32.OR P0, PT, R17, 0x7feffffe, P0 ;  /* 0x7feffffe1100780c */ /* 0x000fda0000704470 */
[----:B------:R-:W-:Y:S05]  /*20e0*/  @P0 BRA `(.L_x_34) ;  /* 0x00000000006c0947 */ /* 0x000fea0003800000 */
[----:B------:R-:W-:-:S04]  /*20f0*/  LOP3.LUT R13, R11, 0x7ff00000, RZ, 0xc0, !PT ;  /* 0x7ff000000b0d7812 */ /* 0x000fc800078ec0ff */
[CC--:B------:R-:W-:Y:S02]  /*2100*/  VIADDMNMX R12, R24.reuse, -R13.reuse, 0xb9600000, !PT ;  /* 0xb9600000180c7446 */ /* 0x0c0fe4000780090d */
[----:B------:R-:W-:Y:S02]  /*2110*/  ISETP.GE.U32.AND P0, PT, R24, R13, PT ;  /* 0x0000000d1800720c */ /* 0x000fe40003f06070 */
[----:B------:R-:W-:Y:S02]  /*2120*/  VIMNMX R12, PT, PT, R12, 0x46a00000, PT ;  /* 0x46a000000c0c7848 */ /* 0x000fe40003fe0100 */
[----:B------:R-:W-:-:S05]  /*2130*/  SEL R25, R25, 0x63400000, !P0 ;  /* 0x6340000019197807 */ /* 0x000fca0004000000 */
[----:B------:R-:W-:Y:S02]  /*2140*/  IMAD.IADD R18, R12, 0x1, -R25 ;  /* 0x000000010c127824 */ /* 0x000fe400078e0a19 */
[----:B------:R-:W-:Y:S02]  /*2150*/  IMAD.MOV.U32 R12, RZ, RZ, RZ ;  /* 0x000000ffff0c7224 */ /* 0x000fe400078e00ff */
[----:B------:R-:W-:-:S06]  /*2160*/  VIADD R13, R18, 0x7fe00000 ;  /* 0x7fe00000120d7836 */ /* 0x000fcc0000000000 */
[----:B------:R-:W-:-:S10]  /*2170*/  DMUL R16, R20, R12 ;  /* 0x0000000c14107228 */ /* 0x000fd40000000000 */
[----:B------:R-:W-:-:S13]  /*2180*/  FSETP.GTU.AND P0, PT, |R17|, 1.469367938527859385e-39, PT ;  /* 0x001000001100780b */ /* 0x000fda0003f0c200 */
[----:B------:R-:W-:Y:S05]  /*2190*/  @P0 BRA `(.L_x_35) ;  /* 0x0000000000940947 */ /* 0x000fea0003800000 */
[----:B------:R-:W-:Y:S01]  /*21a0*/  DFMA R8, R20, -R8, R14 ;  /* 0x800000081408722b */ /* 0x000fe2000000000e */
[----:B------:R-:W-:-:S09]  /*21b0*/  IMAD.MOV.U32 R12, RZ, RZ, RZ ;  /* 0x000000ffff0c7224 */ /* 0x000fd200078e00ff */
[C---:B------:R-:W-:Y:S02]  /*21c0*/  FSETP.NEU.AND P0, PT, R9.reuse, RZ, PT ;  /* 0x000000ff0900720b */ /* 0x040fe40003f0d000 */
[----:B------:R-:W-:-:S04]  /*21d0*/  LOP3.LUT R11, R9, 0x80000000, R11, 0x48, !PT ;  /* 0x80000000090b7812 */ /* 0x000fc800078e480b */
[----:B------:R-:W-:-:S07]  /*21e0*/  LOP3.LUT R13, R11, R13, RZ, 0xfc, !PT ;  /* 0x0000000d0b0d7212 */ /* 0x000fce00078efcff */
[----:B------:R-:W-:Y:S05]  /*21f0*/  @!P0 BRA `(.L_x_35) ;  /* 0x00000000007c8947 */ /* 0x000fea0003800000 */
[----:B------:R-:W-:Y:S01]  /*2200*/  IMAD.MOV R9, RZ, RZ, -R18 ;  /* 0x000000ffff097224 */ /* 0x000fe200078e0a12 */
[----:B------:R-:W-:Y:S01]  /*2210*/  DMUL.RP R12, R20, R12 ;  /* 0x0000000c140c7228 */ /* 0x000fe20000008000 */
[----:B------:R-:W-:-:S06]  /*2220*/  IMAD.MOV.U32 R8, RZ, RZ, RZ ;  /* 0x000000ffff087224 */ /* 0x000fcc00078e00ff */
[----:B------:R-:W-:-:S03]  /*2230*/  DFMA R8, R16, -R8, R20 ;  /* 0x800000081008722b */ /* 0x000fc60000000014 */
[----:B------:R-:W-:-:S03]  /*2240*/  LOP3.LUT R11, R13, R11, RZ, 0x3c, !PT ;  /* 0x0000000b0d0b7212 */ /* 0x000fc600078e3cff */
[----:B------:R-:W-:-:S04]  /*2250*/  IADD3 R8, PT, PT, -R18, -0x43300000, RZ ;  /* 0xbcd0000012087810 */ /* 0x000fc80007ffe1ff */
[----:B------:R-:W-:-:S04]  /*2260*/  FSETP.NEU.AND P0, PT, |R9|, R8, PT ;  /* 0x000000080900720b */ /* 0x000fc80003f0d200 */
[----:B------:R-:W-:Y:S02]  /*2270*/  FSEL R16, R12, R16, !P0 ;  /* 0x000000100c107208 */ /* 0x000fe40004000000 */
[----:B------:R-:W-:Y:S01]  /*2280*/  FSEL R17, R11, R17, !P0 ;  /* 0x000000110b117208 */ /* 0x000fe20004000000 */
[----:B------:R-:W-:Y:S06]  /*2290*/  BRA `(.L_x_35) ;  /* 0x0000000000547947 */ /* 0x000fec0003800000 */
.L_x_34:
[----:B------:R-:W-:-:S14]  /*22a0*/  DSETP.NAN.AND P0, PT, R12, R12, PT ;  /* 0x0000000c0c00722a */ /* 0x000fdc0003f08000 */
[----:B------:R-:W-:Y:S05]  /*22b0*/  @P0 BRA `(.L_x_36) ;  /* 0x0000000000440947 */ /* 0x000fea0003800000 */
[----:B------:R-:W-:-:S14]  /*22c0*/  DSETP.NAN.AND P0, PT, R10, R10, PT ;  /* 0x0000000a0a00722a */ /* 0x000fdc0003f08000 */
[----:B------:R-:W-:Y:S05]  /*22d0*/  @P0 BRA `(.L_x_37) ;  /* 0x0000000000300947 */ /* 0x000fea0003800000 */
[----:B------:R-:W-:Y:S01]  /*22e0*/  ISETP.NE.AND P0, PT, R18, R27, PT ;  /* 0x0000001b1200720c */ /* 0x000fe20003f05270 */
[----:B------:R-:W-:Y:S02]  /*22f0*/  IMAD.MOV.U32 R16, RZ, RZ, 0x0 ;  /* 0x00000000ff107424 */ /* 0x000fe400078e00ff */
[----:B------:R-:W-:-:S10]  /*2300*/  IMAD.MOV.U32 R17, RZ, RZ, -0x80000 ;  /* 0xfff80000ff117424 */ /* 0x000fd400078e00ff */
[----:B------:R-:W-:Y:S05]  /*2310*/  @!P0 BRA `(.L_x_35) ;  /* 0x0000000000348947 */ /* 0x000fea0003800000 */
[----:B------:R-:W-:Y:S02]  /*2320*/  ISETP.NE.AND P0, PT, R18, 0x7ff00000, PT ;  /* 0x7ff000001200780c */ /* 0x000fe40003f05270 */
[----:B------:R-:W-:Y:S02]  /*2330*/  LOP3.LUT R17, R13, 0x80000000, R11, 0x48, !PT ;  /* 0x800000000d117812 */ /* 0x000fe400078e480b */
[----:B------:R-:W-:-:S13]  /*2340*/  ISETP.EQ.OR P0, PT, R27, RZ, !P0 ;  /* 0x000000ff1b00720c */ /* 0x000fda0004702670 */
[----:B------:R-:W-:Y:S01]  /*2350*/  @P0 LOP3.LUT R8, R17, 0x7ff00000, RZ, 0xfc, !PT ;  /* 0x7ff0000011080812 */ /* 0x000fe200078efcff */
[----:B------:R-:W-:Y:S02]  /*2360*/  @!P0 IMAD.MOV.U32 R16, RZ, RZ, RZ ;  /* 0x000000ffff108224 */ /* 0x000fe400078e00ff */
[----:B------:R-:W-:Y:S02]  /*2370*/  @P0 IMAD.MOV.U32 R16, RZ, RZ, RZ ;  /* 0x000000ffff100224 */ /* 0x000fe400078e00ff */
[----:B------:R-:W-:Y:S01]  /*2380*/  @P0 IMAD.MOV.U32 R17, RZ, RZ, R8 ;  /* 0x000000ffff110224 */ /* 0x000fe200078e0008 */
[----:B------:R-:W-:Y:S06]  /*2390*/  BRA `(.L_x_35) ;  /* 0x0000000000147947 */ /* 0x000fec0003800000 */
.L_x_37:
[----:B------:R-:W-:Y:S01]  /*23a0*/  LOP3.LUT R17, R11, 0x80000, RZ, 0xfc, !PT ;  /* 0x000800000b117812 */ /* 0x000fe200078efcff */
[----:B------:R-:W-:Y:S01]  /*23b0*/  IMAD.MOV.U32 R16, RZ, RZ, R10 ;  /* 0x000000ffff107224 */ /* 0x000fe200078e000a */
[----:B------:R-:W-:Y:S06]  /*23c0*/  BRA `(.L_x_35) ;  /* 0x0000000000087947 */ /* 0x000fec0003800000 */
.L_x_36:
[----:B------:R-:W-:Y:S01]  /*23d0*/  LOP3.LUT R17, R13, 0x80000, RZ, 0xfc, !PT ;  /* 0x000800000d117812 */ /* 0x000fe200078efcff */
[----:B------:R-:W-:-:S07]  /*23e0*/  IMAD.MOV.U32 R16, RZ, RZ, R12 ;  /* 0x000000ffff107224 */ /* 0x000fce00078e000c */
.L_x_35:
[----:B------:R-:W-:Y:S05]  /*23f0*/  BSYNC.RECONVERGENT B3 ;  /* 0x0000000000037941 */ /* 0x000fea0003800200 */
.L_x_33:
[----:B------:R-:W-:Y:S02]  /*2400*/  IMAD.MOV.U32 R8, RZ, RZ, R22 ;  /* 0x000000ffff087224 */ /* 0x000fe400078e0016 */
[----:B------:R-:W-:Y:S02]  /*2410*/  IMAD.MOV.U32 R9, RZ, RZ, 0x0 ;  /* 0x00000000ff097424 */ /* 0x000fe400078e00ff */
[----:B------:R-:W-:Y:S02]  /*2420*/  IMAD.MOV.U32 R12, RZ, RZ, R16 ;  /* 0x000000ffff0c7224 */ /* 0x000fe400078e0010 */
[----:B------:R-:W-:Y:S01]  /*2430*/  IMAD.MOV.U32 R13, RZ, RZ, R17 ;  /* 0x000000ffff0d7224 */ /* 0x000fe200078e0011 */
[----:B------:R-:W-:Y:S06]  /*2440*/  RET.REL.NODEC R8 `(mandelbrotFullAutoPrecise01) ;  /* 0xffffffd808ec7950 */ /* 0x000fec0003c3ffff */
        .weak           $__internal_1_$__cuda_sm3x_div_rn_noftz_f32_slowpath
        .type           $__internal_1_$__cuda_sm3x_div_rn_noftz_f32_slowpath,@function
        .size           $__internal_1_$__cuda_sm3x_div_rn_noftz_f32_slowpath,(.L_x_51 - $__internal_1_$__cuda_sm3x_div_rn_noftz_f32_slowpath)
$__internal_1_$__cuda_sm3x_div_rn_noftz_f32_slowpath:
[--C-:B------:R-:W-:Y:S01]  /*2450*/  SHF.R.U32.HI R4, RZ, 0x17, R7.reuse ;  /* 0x00000017ff047819 */ /* 0x100fe20000011607 */
[----:B------:R-:W-:Y:S01]  /*2460*/  BSSY.RECONVERGENT B2, `(.L_x_38) ;  /* 0x0000065000027945 */ /* 0x000fe20003800200 */
[--C-:B------:R-:W-:Y:S01]  /*2470*/  SHF.R.U32.HI R3, RZ, 0x17, R0.reuse ;  /* 0x00000017ff037819 */ /* 0x100fe20000011600 */
[----:B------:R-:W-:Y:S01]  /*2480*/  IMAD.MOV.U32 R5, RZ, RZ, R7 ;  /* 0x000000ffff057224 */ /* 0x000fe200078e0007 */
[----:B------:R-:W-:Y:S01]  /*2490*/  LOP3.LUT R12, R4, 0xff, RZ, 0xc0, !PT ;  /* 0x000000ff040c7812 */ /* 0x000fe200078ec0ff */
[----:B------:R-:W-:Y:S01]  /*24a0*/  IMAD.MOV.U32 R4, RZ, RZ, R0 ;  /* 0x000000ffff047224 */ /* 0x000fe200078e0000 */
[----:B------:R-:W-:-:S03]  /*24b0*/  LOP3.LUT R10, R3, 0xff, RZ, 0xc0, !PT ;  /* 0x000000ff030a7812 */ /* 0x000fc600078ec0ff */
[----:B------:R-:W-:Y:S02]  /*24c0*/  VIADD R13, R12, 0xffffffff ;  /* 0xffffffff0c0d7836 */ /* 0x000fe40000000000 */
[----:B------:R-:W-:-:S03]  /*24d0*/  VIADD R11, R10, 0xffffffff ;  /* 0xffffffff0a0b7836 */ /* 0x000fc60000000000 */
[----:B------:R-:W-:-:S04]  /*24e0*/  ISETP.GT.U32.AND P0, PT, R13, 0xfd, PT ;  /* 0x000000fd0d00780c */ /* 0x000fc80003f04070 */
[----:B------:R-:W-:-:S13]  /*24f0*/  ISETP.GT.U32.OR P0, PT, R11, 0xfd, P0 ;  /* 0x000000fd0b00780c */ /* 0x000fda0000704470 */
[----:B------:R-:W-:Y:S01]  /*2500*/  @!P0 IMAD.MOV.U32 R6, RZ, RZ, RZ ;  /* 0x000000ffff068224 */ /* 0x000fe200078e00ff */
[----:B------:R-:W-:Y:S06]  /*2510*/  @!P0 BRA `(.L_x_39) ;  /* 0x0000000000608947 */ /* 0x000fec0003800000 */
[----:B------:R-:W-:Y:S01]  /*2520*/  FSETP.GTU.FTZ.AND P0, PT, |R0|, +INF , PT ;  /* 0x7f8000000000780b */ /* 0x000fe20003f1c200 */
[----:B------:R-:W-:Y:S01]  /*2530*/  IMAD.MOV.U32 R3, RZ, RZ, R7 ;  /* 0x000000ffff037224 */ /* 0x000fe200078e0007 */
[----:B------:R-:W-:-:S04]  /*2540*/  FSETP.GTU.FTZ.AND P1, PT, |R7|, +INF , PT ;  /* 0x7f8000000700780b */ /* 0x000fc80003f3c200 */
[----:B------:R-:W-:-:S13]  /*2550*/  PLOP3.LUT P0, PT, P0, P1, PT, 0xf8, 0x8f ;  /* 0x00000000008f781c */ /* 0x000fda0000703f70 */
[----:B------:R-:W-:Y:S05]  /*2560*/  @P0 BRA `(.L_x_40) ;  /* 0x00000004004c0947 */ /* 0x000fea0003800000 */
[----:B------:R-:W-:-:S13]  /*2570*/  LOP3.LUT P0, RZ, R5, 0x7fffffff, R4, 0xc8, !PT ;  /* 0x7fffffff05ff7812 */ /* 0x000fda000780c804 */
[----:B------:R-:W-:Y:S05]  /*2580*/  @!P0 BRA `(.L_x_41) ;  /* 0x00000004003c8947 */ /* 0x000fea0003800000 */
[C---:B------:R-:W-:Y:S02]  /*2590*/  FSETP.NEU.FTZ.AND P1, PT, |R0|.reuse, +INF , PT ;  /* 0x7f8000000000780b */ /* 0x040fe40003f3d200 */
[----:B------:R-:W-:Y:S02]  /*25a0*/  FSETP.NEU.FTZ.AND P2, PT, |R3|, +INF , PT ;  /* 0x7f8000000300780b */ /* 0x000fe40003f5d200 */
[----:B------:R-:W-:-:S11]  /*25b0*/  FSETP.NEU.FTZ.AND P0, PT, |R0|, +INF , PT ;  /* 0x7f8000000000780b */ /* 0x000fd60003f1d200 */
[----:B------:R-:W-:Y:S05]  /*25c0*/  @!P2 BRA !P1, `(.L_x_41) ;  /* 0x00000004002ca947 */ /* 0x000fea0004800000 */
[----:B------:R-:W-:-:S04]  /*25d0*/  LOP3.LUT P1, RZ, R4, 0x7fffffff, RZ, 0xc0, !PT ;  /* 0x7fffffff04ff7812 */ /* 0x000fc8000782c0ff */
[----:B------:R-:W-:-:S13]  /*25e0*/  PLOP3.LUT P1, PT, P2, P1, PT, 0x2f, 0xf2 ;  /* 0x0000000000f2781c */ /* 0x000fda0001722577 */
[----:B------:R-:W-:Y:S05]  /*25f0*/  @P1 BRA `(.L_x_42) ;  /* 0x0000000400181947 */ /* 0x000fea0003800000 */
[----:B------:R-:W-:-:S04]  /*2600*/  LOP3.LUT P1, RZ, R5, 0x7fffffff, RZ, 0xc0, !PT ;  /* 0x7fffffff05ff7812 */ /* 0x000fc8000782c0ff */
[----:B------:R-:W-:-:S13]  /*2610*/  PLOP3.LUT P0, PT, P0, P1, PT, 0x2f, 0xf2 ;  /* 0x0000000000f2781c */ /* 0x000fda0000702577 */
[----:B------:R-:W-:Y:S05]  /*2620*/  @P0 BRA `(.L_x_43) ;  /* 0x0000000400000947 */ /* 0x000fea0003800000 */
[----:B------:R-:W-:Y:S02]  /*2630*/  ISETP.GE.AND P0, PT, R11, RZ, PT ;  /* 0x000000ff0b00720c */ /* 0x000fe40003f06270 */
[----:B------:R-:W-:-:S11]  /*2640*/  ISETP.GE.AND P1, PT, R13, RZ, PT ;  /* 0x000000ff0d00720c */ /* 0x000fd60003f26270 */
[----:B------:R-:W-:Y:S02]  /*2650*/  @P0 IMAD.MOV.U32 R6, RZ, RZ, RZ ;  /* 0x000000ffff060224 */ /* 0x000fe400078e00ff */
[----:B------:R-:W-:Y:S01]  /*2660*/  @!P0 FFMA R4, R0, 1.84467440737095516160e+19, RZ ;  /* 0x5f80000000048823 */ /* 0x000fe200000000ff */
[----:B------:R-:W-:Y:S02]  /*2670*/  @!P0 IMAD.MOV.U32 R6, RZ, RZ, -0x40 ;  /* 0xffffffc0ff068424 */ /* 0x000fe400078e00ff */
[----:B------:R-:W-:Y:S02]  /*2680*/  @!P1 FFMA R5, R3, 1.84467440737095516160e+19, RZ ;  /* 0x5f80000003059823 */ /* 0x000fe400000000ff */
[----:B------:R-:W-:-:S07]  /*2690*/  @!P1 VIADD R6, R6, 0x40 ;  /* 0x0000004006069836 */ /* 0x000fce0000000000 */
.L_x_39:
[----:B------:R-:W-:Y:S01]  /*26a0*/  LEA R0, R12, 0xc0800000, 0x17 ;  /* 0xc08000000c007811 */ /* 0x000fe200078eb8ff */
[----:B------:R-:W-:Y:S01]  /*26b0*/  VIADD R3, R10, 0xffffff81 ;  /* 0xffffff810a037836 */ /* 0x000fe20000000000 */
[----:B------:R-:W-:Y:S03]  /*26c0*/  BSSY.RECONVERGENT B3, `(.L_x_44) ;  /* 0x0000035000037945 */ /* 0x000fe60003800200 */
[----:B------:R-:W-:Y:S02]  /*26d0*/  IMAD.IADD R5, R5, 0x1, -R0 ;  /* 0x0000000105057824 */ /* 0x000fe400078e0a00 */
[----:B------:R-:W-:Y:S02]  /*26e0*/  IMAD R0, R3, -0x800000, R4 ;  /* 0xff80000003007824 */ /* 0x000fe400078e0204 */
[----:B------:R0:W1:Y:S01]  /*26f0*/  MUFU.RCP R7, R5 ;  /* 0x0000000500077308 */ /* 0x0000620000001000 */
[----:B------:R-:W-:Y:S01]  /*2700*/  FADD.FTZ R11, -R5, -RZ ;  /* 0x800000ff050b7221 */ /* 0x000fe20000010100 */
[----:B0-----:R-:W-:-:S05]  /*2710*/  IADD3 R5, PT, PT, R3, 0x7f, -R12 ;  /* 0x0000007f03057810 */ /* 0x001fca0007ffe80c */
[----:B------:R-:W-:Y:S02]  /*2720*/  IMAD.IADD R5, R5, 0x1, R6 ;  /* 0x0000000105057824 */ /* 0x000fe400078e0206 */
[----:B-1----:R-:W-:-:S04]  /*2730*/  FFMA R10, R7, R11, 1 ;  /* 0x3f800000070a7423 */ /* 0x002fc8000000000b */
[----:B------:R-:W-:-:S04]  /*2740*/  FFMA R13, R7, R10, R7 ;  /* 0x0000000a070d7223 */ /* 0x000fc80000000007 */
[----:B------:R-:W-:-:S04]  /*2750*/  FFMA R4, R0, R13, RZ ;  /* 0x0000000d00047223 */ /* 0x000fc800000000ff */
[----:B------:R-:W-:-:S04]  /*2760*/  FFMA R7, R11, R4, R0 ;  /* 0x000000040b077223 */ /* 0x000fc80000000000 */
[----:B------:R-:W-:-:S04]  /*2770*/  FFMA R4, R13, R7, R4 ;  /* 0x000000070d047223 */ /* 0x000fc80000000004 */
[----:B------:R-:W-:-:S04]  /*2780*/  FFMA R11, R11, R4, R0 ;  /* 0x000000040b0b7223 */ /* 0x000fc80000000000 */
[----:B------:R-:W-:-:S05]  /*2790*/  FFMA R0, R13, R11, R4 ;  /* 0x0000000b0d007223 */ /* 0x000fca0000000004 */
[----:B------:R-:W-:-:S04]  /*27a0*/  SHF.R.U32.HI R3, RZ, 0x17, R0 ;  /* 0x00000017ff037819 */ /* 0x000fc80000011600 */
[----:B------:R-:W-:-:S05]  /*27b0*/  LOP3.LUT R3, R3, 0xff, RZ, 0xc0, !PT ;  /* 0x000000ff03037812 */ /* 0x000fca00078ec0ff */
[----:B------:R-:W-:-:S04]  /*27c0*/  IMAD.IADD R7, R3, 0x1, R5 ;  /* 0x0000000103077824 */ /* 0x000fc800078e0205 */
[----:B------:R-:W-:-:S05]  /*27d0*/  VIADD R3, R7, 0xffffffff ;  /* 0xffffffff07037836 */ /* 0x000fca0000000000 */
[----:B------:R-:W-:-:S13]  /*27e0*/  ISETP.GE.U32.AND P0, PT, R3, 0xfe, PT ;  /* 0x000000fe0300780c */ /* 0x000fda0003f06070 */
[----:B------:R-:W-:Y:S05]  /*27f0*/  @!P0 BRA `(.L_x_45) ;  /* 0x0000000000808947 */ /* 0x000fea0003800000 */
[----:B------:R-:W-:-:S13]  /*2800*/  ISETP.GT.AND P0, PT, R7, 0xfe, PT ;  /* 0x000000fe0700780c */ /* 0x000fda0003f04270 */
[----:B------:R-:W-:Y:S05]  /*2810*/  @P0 BRA `(.L_x_46) ;  /* 0x00000000006c0947 */ /* 0x000fea0003800000 */
[----:B------:R-:W-:-:S13]  /*2820*/  ISETP.GE.AND P0, PT, R7, 0x1, PT ;  /* 0x000000010700780c */ /* 0x000fda0003f06270 */
[----:B------:R-:W-:Y:S05]  /*2830*/  @P0 BRA `(.L_x_47) ;  /* 0x0000000000740947 */ /* 0x000fea0003800000 */
[----:B------:R-:W-:Y:S02]  /*2840*/  ISETP.GE.AND P0, PT, R7, -0x18, PT ;  /* 0xffffffe80700780c */ /* 0x000fe40003f06270 */
[----:B------:R-:W-:-:S11]  /*2850*/  LOP3.LUT R0, R0, 0x80000000, RZ, 0xc0, !PT ;  /* 0x8000000000007812 */ /* 0x000fd600078ec0ff */
[----:B------:R-:W-:Y:S05]  /*2860*/  @!P0 BRA `(.L_x_47) ;  /* 0x0000000000688947 */ /* 0x000fea0003800000 */
[-CC-:B------:R-:W-:Y:S01]  /*2870*/  FFMA.RZ R3, R13, R11.reuse, R4.reuse ;  /* 0x0000000b0d037223 */ /* 0x180fe2000000c004 */
[C---:B------:R-:W-:Y:S01]  /*2880*/  VIADD R6, R7.reuse, 0x20 ;  /* 0x0000002007067836 */ /* 0x040fe20000000000 */
[C---:B------:R-:W-:Y:S02]  /*2890*/  ISETP.NE.AND P2, PT, R7.reuse, RZ, PT ;  /* 0x000000ff0700720c */ /* 0x040fe40003f45270 */
[----:B------:R-:W-:Y:S01]  /*28a0*/  ISETP.NE.AND P1, PT, R7, RZ, PT ;  /* 0x000000ff0700720c */ /* 0x000fe20003f25270 */
[----:B------:R-:W-:Y:S01]  /*28b0*/  IMAD.MOV R7, RZ, RZ, -R7 ;  /* 0x000000ffff077224 */ /* 0x000fe200078e0a07 */
[----:B------:R-:W-:Y:S01]  /*28c0*/  LOP3.LUT R5, R3, 0x7fffff, RZ, 0xc0, !PT ;  /* 0x007fffff03057812 */ /* 0x000fe200078ec0ff */
[CCC-:B------:R-:W-:Y:S01]  /*28d0*/  FFMA.RP R3, R13.reuse, R11.reuse, R4.reuse ;  /* 0x0000000b0d037223 */ /* 0x1c0fe20000008004 */
[----:B------:R-:W-:Y:S02]  /*28e0*/  FFMA.RM R4, R13, R11, R4 ;  /* 0x0000000b0d047223 */ /* 0x000fe40000004004 */
[----:B------:R-:W-:-:S03]  /*28f0*/  LOP3.LUT R5, R5, 0x800000, RZ, 0xfc, !PT ;  /* 0x0080000005057812 */ /* 0x000fc600078efcff */
[----:B------:R-:W-:Y:S02]  /*2900*/  FSETP.NEU.FTZ.AND P0, PT, R3, R4, PT ;  /* 0x000000040300720b */ /* 0x000fe40003f1d000 */
[----:B------:R-:W-:Y:S02]  /*2910*/  SHF.L.U32 R6, R5, R6, RZ ;  /* 0x0000000605067219 */ /* 0x000fe400000006ff */
[----:B------:R-:W-:Y:S02]  /*2920*/  SEL R4, R7, RZ, P2 ;  /* 0x000000ff07047207 */ /* 0x000fe40001000000 */
[----:B------:R-:W-:Y:S02]  /*2930*/  ISETP.NE.AND P1, PT, R6, RZ, P1 ;  /* 0x000000ff0600720c */ /* 0x000fe40000f25270 */
[----:B------:R-:W-:Y:S02]  /*2940*/  SHF.R.U32.HI R4, RZ, R4, R5 ;  /* 0x00000004ff047219 */ /* 0x000fe40000011605 */
[----:B------:R-:W-:-:S02]  /*2950*/  PLOP3.LUT P0, PT, P0, P1, PT, 0xf8, 0x8f ;  /* 0x00000000008f781c */ /* 0x000fc40000703f70 */
[----:B------:R-:W-:Y:S02]  /*2960*/  SHF.R.U32.HI R6, RZ, 0x1, R4 ;  /* 0x00000001ff067819 */ /* 0x000fe40000011604 */
[----:B------:R-:W-:-:S04]  /*2970*/  SEL R3, RZ, 0x1, !P0 ;  /* 0x00000001ff037807 */ /* 0x000fc80004000000 */
[----:B------:R-:W-:-:S04]  /*2980*/  LOP3.LUT R3, R3, 0x1, R6, 0xf8, !PT ;  /* 0x0000000103037812 */ /* 0x000fc800078ef806 */
[----:B------:R-:W-:-:S05]  /*2990*/  LOP3.LUT R3, R3, R4, RZ, 0xc0, !PT ;  /* 0x0000000403037212 */ /* 0x000fca00078ec0ff */
[----:B------:R-:W-:-:S05]  /*29a0*/  IMAD.IADD R3, R6, 0x1, R3 ;  /* 0x0000000106037824 */ /* 0x000fca00078e0203 */
[----:B------:R-:W-:Y:S01]  /*29b0*/  LOP3.LUT R0, R3, R0, RZ, 0xfc, !PT ;  /* 0x0000000003007212 */ /* 0x000fe200078efcff */
[----:B------:R-:W-:Y:S06]  /*29c0*/  BRA `(.L_x_47) ;  /* 0x0000000000107947 */ /* 0x000fec0003800000 */
.L_x_46:
[----:B------:R-:W-:-:S04]  /*29d0*/  LOP3.LUT R0, R0, 0x80000000, RZ, 0xc0, !PT ;  /* 0x8000000000007812 */ /* 0x000fc800078ec0ff */
[----:B------:R-:W-:Y:S01]  /*29e0*/  LOP3.LUT R0, R0, 0x7f800000, RZ, 0xfc, !PT ;  /* 0x7f80000000007812 */ /* 0x000fe200078efcff */
[----:B------:R-:W-:Y:S06]  /*29f0*/  BRA `(.L_x_47) ;  /* 0x0000000000047947 */ /* 0x000fec0003800000 */
.L_x_45:
[----:B------:R-:W-:-:S07]  /*2a00*/  IMAD R0, R5, 0x800000, R0 ;  /* 0x0080000005007824 */ /* 0x000fce00078e0200 */
.L_x_47:
[----:B------:R-:W-:Y:S05]  /*2a10*/  BSYNC.RECONVERGENT B3 ;  /* 0x0000000000037941 */ /* 0x000fea0003800200 */
.L_x_44:
[----:B------:R-:W-:Y:S05]  /*2a20*/  BRA `(.L_x_48) ;  /* 0x0000000000207947 */ /* 0x000fea0003800000 */
.L_x_43:
[----:B------:R-:W-:-:S04]  /*2a30*/  LOP3.LUT R0, R5, 0x80000000, R4, 0x48, !PT ;  /* 0x8000000005007812 */ /* 0x000fc800078e4804 */
[----:B------:R-:W-:Y:S01]  /*2a40*/  LOP3.LUT R0, R0, 0x7f800000, RZ, 0xfc, !PT ;  /* 0x7f80000000007812 */ /* 0x000fe200078efcff */
[----:B------:R-:W-:Y:S06]  /*2a50*/  BRA `(.L_x_48) ;  /* 0x0000000000147947 */ /* 0x000fec0003800000 */
.L_x_42:
[----:B------:R-:W-:Y:S01]  /*2a60*/  LOP3.LUT R0, R5, 0x80000000, R4, 0x48, !PT ;  /* 0x8000000005007812 */ /* 0x000fe200078e4804 */
[----:B------:R-:W-:Y:S06]  /*2a70*/  BRA `(.L_x_48) ;  /* 0x00000000000c7947 */ /* 0x000fec0003800000 */
.L_x_41:
[----:B------:R-:W0:Y:S01]  /*2a80*/  MUFU.RSQ R0, -QNAN ;  /* 0xffc0000000007908 */ /* 0x000e220000001400 */
[----:B------:R-:W-:Y:S05]  /*2a90*/  BRA `(.L_x_48) ;  /* 0x0000000000047947 */ /* 0x000fea0003800000 */
.L_x_40:
[----:B------:R-:W-:-:S07]  /*2aa0*/  FADD.FTZ R0, R0, R3 ;  /* 0x0000000300007221 */ /* 0x000fce0000010000 */
.L_x_48:
[----:B------:R-:W-:Y:S05]  /*2ab0*/  BSYNC.RECONVERGENT B2 ;  /* 0x0000000000027941 */ /* 0x000fea0003800200 */
.L_x_38:
[----:B------:R-:W-:-:S04]  /*2ac0*/  IMAD.MOV.U32 R3, RZ, RZ, 0x0 ;  /* 0x00000000ff037424 */ /* 0x000fc800078e00ff */
[----:B0-----:R-:W-:Y:S05]  /*2ad0*/  RET.REL.NODEC R2 `(mandelbrotFullAutoPrecise01) ;  /* 0xffffffd402487950 */ /* 0x001fea0003c3ffff */
.L_x_49:
[----:B------:R-:W-:-:S00]  /*2ae0*/  BRA `(.L_x_49) ;  /* 0xfffffffc00fc7947 */ /* 0x000fc0000383ffff */
[----:B------:R-:W-:-:S00]  /*2af0*/  NOP ;  /* 0x0000000000007918 */ /* 0x000fc00000000000 */
        /* <DEDUP_REMOVED lines=8> */
.L_x_51:


//--------------------- .nv.shared.mandelbrotFullAutoPrecise01 --------------------------
	.section	.nv.shared.mandelbrotFullAutoPrecise01,"aw",@nobits
	.sectionflags	@""
	.align	8
.nv.shared.mandelbrotFullAutoPrecise01:
	.zero		1040


//--------------------- .nv.shared.reserved.0     --------------------------
	.section	.nv.shared.reserved.0,"aw",@nobits
	.weak		__nv_reservedSMEM_offset_0_alias
	.size		__nv_reservedSMEM_offset_0_alias, 0, 64
	.other		__nv_reservedSMEM_offset_0_alias,@"STO_CUDA_RESERVED_SHARED STV_DEFAULT"
__nv_reservedSMEM_offset_0_alias:
	.zero		0
	.zero		64


//--------------------- .nv.constant0.mandelbrotFullAutoPrecise01 --------------------------
	.section	.nv.constant0.mandelbrotFullAutoPrecise01,"a",@progbits
	.sectionflags	@""
	.align	4
.nv.constant0.mandelbrotFullAutoPrecise01:
	.zero		944


//--------------------- SYMBOLS --------------------------

	.type		.nv.reservedSmem.offset0,@object
	.size		.nv.reservedSmem.offset0,0x4
	.type		.nv.reservedSmem.cap,@object
	.size		.nv.reservedSmem.cap,0x4
